//
// Generated by NVIDIA NVVM Compiler
//
// Compiler Build ID: CL-36424714
// Cuda compilation tools, release 13.0, V13.0.88
// Based on NVVM 20.0.0
//

.version 9.0
.target sm_100
.address_size 64

	// .globl	count_aa_frequencies
// _ZZ27calculate_pocket_confidenceE10shared_geo has been demoted
// _ZZ27calculate_pocket_confidenceE11shared_flex has been demoted
// _ZZ27calculate_pocket_confidenceE11shared_cons has been demoted
// _ZZ27calculate_pocket_confidenceE11shared_cent has been demoted
// _ZZ27calculate_pocket_confidenceE13shared_counts has been demoted

.visible .entry count_aa_frequencies(
	.param .u64 .ptr .align 1 count_aa_frequencies_param_0,
	.param .u64 .ptr .align 1 count_aa_frequencies_param_1,
	.param .u32 count_aa_frequencies_param_2,
	.param .u32 count_aa_frequencies_param_3
)
{
	.local .align 4 .b8 	__local_depot0[84];
	.reg .b64 	%SP;
	.reg .b64 	%SPL;
	.reg .pred 	%p<40>;
	.reg .b32 	%r<69>;
	.reg .b32 	%f<122>;
	.reg .b64 	%rd<103>;

	mov.u64 	%SPL, __local_depot0;
	ld.param.u64 	%rd32, [count_aa_frequencies_param_0];
	ld.param.u64 	%rd31, [count_aa_frequencies_param_1];
	ld.param.u32 	%r52, [count_aa_frequencies_param_2];
	ld.param.u32 	%r53, [count_aa_frequencies_param_3];
	cvta.to.global.u64 	%rd1, %rd32;
	add.u64 	%rd2, %SPL, 0;
	mov.u32 	%r54, %ctaid.x;
	mov.u32 	%r55, %ntid.x;
	mov.u32 	%r56, %tid.x;
	mad.lo.s32 	%r1, %r54, %r55, %r56;
	setp.lt.s32 	%p1, %r1, %r53;
	@%p1 bra 	$L__BB0_1;
	bra.uni 	$L__BB0_73;
$L__BB0_1:
	mov.b32 	%r57, 1065353216;
	st.local.u32 	[%rd2], %r57;
	st.local.u32 	[%rd2+4], %r57;
	st.local.u32 	[%rd2+8], %r57;
	st.local.u32 	[%rd2+12], %r57;
	st.local.u32 	[%rd2+16], %r57;
	st.local.u32 	[%rd2+20], %r57;
	st.local.u32 	[%rd2+24], %r57;
	st.local.u32 	[%rd2+28], %r57;
	st.local.u32 	[%rd2+32], %r57;
	st.local.u32 	[%rd2+36], %r57;
	st.local.u32 	[%rd2+40], %r57;
	st.local.u32 	[%rd2+44], %r57;
	st.local.u32 	[%rd2+48], %r57;
	st.local.u32 	[%rd2+52], %r57;
	st.local.u32 	[%rd2+56], %r57;
	st.local.u32 	[%rd2+60], %r57;
	st.local.u32 	[%rd2+64], %r57;
	st.local.u32 	[%rd2+68], %r57;
	st.local.u32 	[%rd2+72], %r57;
	st.local.u32 	[%rd2+76], %r57;
	st.local.u32 	[%rd2+80], %r57;
	setp.gt.s32 	%p2, %r52, 0;
	@%p2 bra 	$L__BB0_2;
	bra.uni 	$L__BB0_72;
$L__BB0_2:
	and.b32  	%r2, %r52, 15;
	setp.lt.u32 	%p3, %r52, 16;
	mov.b32 	%r62, 0;
	@%p3 bra 	$L__BB0_37;
	and.b32  	%r62, %r52, 2147483632;
	neg.s32 	%r68, %r62;
	shl.b32 	%r5, %r53, 4;
	mul.wide.s32 	%rd16, %r53, 4;
	mov.u32 	%r67, %r1;
$L__BB0_4:
	.pragma "nounroll";
	mul.wide.s32 	%rd34, %r67, 4;
	add.s64 	%rd15, %rd1, %rd34;
	ld.global.nc.u32 	%r34, [%rd15];
	setp.gt.u32 	%p4, %r34, 20;
	@%p4 bra 	$L__BB0_6;
	mul.wide.u32 	%rd35, %r34, 4;
	add.s64 	%rd36, %rd2, %rd35;
	ld.local.f32 	%f1, [%rd36];
	add.f32 	%f2, %f1, 0f3F800000;
	st.local.f32 	[%rd36], %f2;
$L__BB0_6:
	add.s64 	%rd17, %rd15, %rd16;
	ld.global.nc.u32 	%r35, [%rd17];
	setp.gt.u32 	%p5, %r35, 20;
	@%p5 bra 	$L__BB0_8;
	mul.wide.u32 	%rd37, %r35, 4;
	add.s64 	%rd38, %rd2, %rd37;
	ld.local.f32 	%f3, [%rd38];
	add.f32 	%f4, %f3, 0f3F800000;
	st.local.f32 	[%rd38], %f4;
$L__BB0_8:
	add.s64 	%rd18, %rd17, %rd16;
	ld.global.nc.u32 	%r36, [%rd18];
	setp.gt.u32 	%p6, %r36, 20;
	@%p6 bra 	$L__BB0_10;
	mul.wide.u32 	%rd39, %r36, 4;
	add.s64 	%rd40, %rd2, %rd39;
	ld.local.f32 	%f5, [%rd40];
	add.f32 	%f6, %f5, 0f3F800000;
	st.local.f32 	[%rd40], %f6;
$L__BB0_10:
	add.s64 	%rd19, %rd18, %rd16;
	ld.global.nc.u32 	%r37, [%rd19];
	setp.gt.u32 	%p7, %r37, 20;
	@%p7 bra 	$L__BB0_12;
	mul.wide.u32 	%rd41, %r37, 4;
	add.s64 	%rd42, %rd2, %rd41;
	ld.local.f32 	%f7, [%rd42];
	add.f32 	%f8, %f7, 0f3F800000;
	st.local.f32 	[%rd42], %f8;
$L__BB0_12:
	add.s64 	%rd20, %rd19, %rd16;
	ld.global.nc.u32 	%r38, [%rd20];
	setp.gt.u32 	%p8, %r38, 20;
	@%p8 bra 	$L__BB0_14;
	mul.wide.u32 	%rd43, %r38, 4;
	add.s64 	%rd44, %rd2, %rd43;
	ld.local.f32 	%f9, [%rd44];
	add.f32 	%f10, %f9, 0f3F800000;
	st.local.f32 	[%rd44], %f10;
$L__BB0_14:
	add.s64 	%rd21, %rd20, %rd16;
	ld.global.nc.u32 	%r39, [%rd21];
	setp.gt.u32 	%p9, %r39, 20;
	@%p9 bra 	$L__BB0_16;
	mul.wide.u32 	%rd45, %r39, 4;
	add.s64 	%rd46, %rd2, %rd45;
	ld.local.f32 	%f11, [%rd46];
	add.f32 	%f12, %f11, 0f3F800000;
	st.local.f32 	[%rd46], %f12;
$L__BB0_16:
	add.s64 	%rd22, %rd21, %rd16;
	ld.global.nc.u32 	%r40, [%rd22];
	setp.gt.u32 	%p10, %r40, 20;
	@%p10 bra 	$L__BB0_18;
	mul.wide.u32 	%rd47, %r40, 4;
	add.s64 	%rd48, %rd2, %rd47;
	ld.local.f32 	%f13, [%rd48];
	add.f32 	%f14, %f13, 0f3F800000;
	st.local.f32 	[%rd48], %f14;
$L__BB0_18:
	add.s64 	%rd23, %rd22, %rd16;
	ld.global.nc.u32 	%r41, [%rd23];
	setp.gt.u32 	%p11, %r41, 20;
	@%p11 bra 	$L__BB0_20;
	mul.wide.u32 	%rd49, %r41, 4;
	add.s64 	%rd50, %rd2, %rd49;
	ld.local.f32 	%f15, [%rd50];
	add.f32 	%f16, %f15, 0f3F800000;
	st.local.f32 	[%rd50], %f16;
$L__BB0_20:
	add.s64 	%rd24, %rd23, %rd16;
	ld.global.nc.u32 	%r42, [%rd24];
	setp.gt.u32 	%p12, %r42, 20;
	@%p12 bra 	$L__BB0_22;
	mul.wide.u32 	%rd51, %r42, 4;
	add.s64 	%rd52, %rd2, %rd51;
	ld.local.f32 	%f17, [%rd52];
	add.f32 	%f18, %f17, 0f3F800000;
	st.local.f32 	[%rd52], %f18;
$L__BB0_22:
	add.s64 	%rd25, %rd24, %rd16;
	ld.global.nc.u32 	%r43, [%rd25];
	setp.gt.u32 	%p13, %r43, 20;
	@%p13 bra 	$L__BB0_24;
	mul.wide.u32 	%rd53, %r43, 4;
	add.s64 	%rd54, %rd2, %rd53;
	ld.local.f32 	%f19, [%rd54];
	add.f32 	%f20, %f19, 0f3F800000;
	st.local.f32 	[%rd54], %f20;
$L__BB0_24:
	add.s64 	%rd26, %rd25, %rd16;
	ld.global.nc.u32 	%r44, [%rd26];
	setp.gt.u32 	%p14, %r44, 20;
	@%p14 bra 	$L__BB0_26;
	mul.wide.u32 	%rd55, %r44, 4;
	add.s64 	%rd56, %rd2, %rd55;
	ld.local.f32 	%f21, [%rd56];
	add.f32 	%f22, %f21, 0f3F800000;
	st.local.f32 	[%rd56], %f22;
$L__BB0_26:
	add.s64 	%rd27, %rd26, %rd16;
	ld.global.nc.u32 	%r45, [%rd27];
	setp.gt.u32 	%p15, %r45, 20;
	@%p15 bra 	$L__BB0_28;
	mul.wide.u32 	%rd57, %r45, 4;
	add.s64 	%rd58, %rd2, %rd57;
	ld.local.f32 	%f23, [%rd58];
	add.f32 	%f24, %f23, 0f3F800000;
	st.local.f32 	[%rd58], %f24;
$L__BB0_28:
	add.s64 	%rd28, %rd27, %rd16;
	ld.global.nc.u32 	%r46, [%rd28];
	setp.gt.u32 	%p16, %r46, 20;
	@%p16 bra 	$L__BB0_30;
	mul.wide.u32 	%rd59, %r46, 4;
	add.s64 	%rd60, %rd2, %rd59;
	ld.local.f32 	%f25, [%rd60];
	add.f32 	%f26, %f25, 0f3F800000;
	st.local.f32 	[%rd60], %f26;
$L__BB0_30:
	add.s64 	%rd29, %rd28, %rd16;
	ld.global.nc.u32 	%r47, [%rd29];
	setp.gt.u32 	%p17, %r47, 20;
	@%p17 bra 	$L__BB0_32;
	mul.wide.u32 	%rd61, %r47, 4;
	add.s64 	%rd62, %rd2, %rd61;
	ld.local.f32 	%f27, [%rd62];
	add.f32 	%f28, %f27, 0f3F800000;
	st.local.f32 	[%rd62], %f28;
$L__BB0_32:
	add.s64 	%rd30, %rd29, %rd16;
	ld.global.nc.u32 	%r48, [%rd30];
	setp.gt.u32 	%p18, %r48, 20;
	@%p18 bra 	$L__BB0_34;
	mul.wide.u32 	%rd63, %r48, 4;
	add.s64 	%rd64, %rd2, %rd63;
	ld.local.f32 	%f29, [%rd64];
	add.f32 	%f30, %f29, 0f3F800000;
	st.local.f32 	[%rd64], %f30;
$L__BB0_34:
	add.s64 	%rd65, %rd30, %rd16;
	ld.global.nc.u32 	%r49, [%rd65];
	setp.gt.u32 	%p19, %r49, 20;
	@%p19 bra 	$L__BB0_36;
	mul.wide.u32 	%rd66, %r49, 4;
	add.s64 	%rd67, %rd2, %rd66;
	ld.local.f32 	%f31, [%rd67];
	add.f32 	%f32, %f31, 0f3F800000;
	st.local.f32 	[%rd67], %f32;
$L__BB0_36:
	add.s32 	%r68, %r68, 16;
	add.s32 	%r67, %r67, %r5;
	setp.eq.s32 	%p20, %r68, 0;
	@%p20 bra 	$L__BB0_37;
	bra.uni 	$L__BB0_4;
$L__BB0_37:
	setp.eq.s32 	%p21, %r2, 0;
	@%p21 bra 	$L__BB0_72;
	and.b32  	%r7, %r52, 7;
	setp.lt.u32 	%p22, %r2, 8;
	@%p22 bra 	$L__BB0_56;
	mad.lo.s32 	%r59, %r62, %r53, %r1;
	mul.wide.s32 	%rd68, %r59, 4;
	add.s64 	%rd3, %rd1, %rd68;
	ld.global.nc.u32 	%r8, [%rd3];
	setp.gt.u32 	%p23, %r8, 20;
	@%p23 bra 	$L__BB0_41;
	mul.wide.u32 	%rd69, %r8, 4;
	add.s64 	%rd70, %rd2, %rd69;
	ld.local.f32 	%f33, [%rd70];
	add.f32 	%f34, %f33, 0f3F800000;
	st.local.f32 	[%rd70], %f34;
$L__BB0_41:
	mul.wide.s32 	%rd4, %r53, 4;
	add.s64 	%rd5, %rd3, %rd4;
	ld.global.nc.u32 	%r9, [%rd5];
	setp.gt.u32 	%p24, %r9, 20;
	@%p24 bra 	$L__BB0_43;
	mul.wide.u32 	%rd71, %r9, 4;
	add.s64 	%rd72, %rd2, %rd71;
	ld.local.f32 	%f35, [%rd72];
	add.f32 	%f36, %f35, 0f3F800000;
	st.local.f32 	[%rd72], %f36;
$L__BB0_43:
	add.s64 	%rd6, %rd5, %rd4;
	ld.global.nc.u32 	%r10, [%rd6];
	setp.gt.u32 	%p25, %r10, 20;
	@%p25 bra 	$L__BB0_45;
	mul.wide.u32 	%rd73, %r10, 4;
	add.s64 	%rd74, %rd2, %rd73;
	ld.local.f32 	%f37, [%rd74];
	add.f32 	%f38, %f37, 0f3F800000;
	st.local.f32 	[%rd74], %f38;
$L__BB0_45:
	add.s64 	%rd7, %rd6, %rd4;
	ld.global.nc.u32 	%r11, [%rd7];
	setp.gt.u32 	%p26, %r11, 20;
	@%p26 bra 	$L__BB0_47;
	mul.wide.u32 	%rd75, %r11, 4;
	add.s64 	%rd76, %rd2, %rd75;
	ld.local.f32 	%f39, [%rd76];
	add.f32 	%f40, %f39, 0f3F800000;
	st.local.f32 	[%rd76], %f40;
$L__BB0_47:
	add.s64 	%rd8, %rd7, %rd4;
	ld.global.nc.u32 	%r12, [%rd8];
	setp.gt.u32 	%p27, %r12, 20;
	@%p27 bra 	$L__BB0_49;
	mul.wide.u32 	%rd77, %r12, 4;
	add.s64 	%rd78, %rd2, %rd77;
	ld.local.f32 	%f41, [%rd78];
	add.f32 	%f42, %f41, 0f3F800000;
	st.local.f32 	[%rd78], %f42;
$L__BB0_49:
	add.s64 	%rd9, %rd8, %rd4;
	ld.global.nc.u32 	%r13, [%rd9];
	setp.gt.u32 	%p28, %r13, 20;
	@%p28 bra 	$L__BB0_51;
	mul.wide.u32 	%rd79, %r13, 4;
	add.s64 	%rd80, %rd2, %rd79;
	ld.local.f32 	%f43, [%rd80];
	add.f32 	%f44, %f43, 0f3F800000;
	st.local.f32 	[%rd80], %f44;
$L__BB0_51:
	add.s64 	%rd10, %rd9, %rd4;
	ld.global.nc.u32 	%r14, [%rd10];
	setp.gt.u32 	%p29, %r14, 20;
	@%p29 bra 	$L__BB0_53;
	mul.wide.u32 	%rd81, %r14, 4;
	add.s64 	%rd82, %rd2, %rd81;
	ld.local.f32 	%f45, [%rd82];
	add.f32 	%f46, %f45, 0f3F800000;
	st.local.f32 	[%rd82], %f46;
$L__BB0_53:
	add.s64 	%rd83, %rd10, %rd4;
	ld.global.nc.u32 	%r15, [%rd83];
	setp.gt.u32 	%p30, %r15, 20;
	@%p30 bra 	$L__BB0_55;
	mul.wide.u32 	%rd84, %r15, 4;
	add.s64 	%rd85, %rd2, %rd84;
	ld.local.f32 	%f47, [%rd85];
	add.f32 	%f48, %f47, 0f3F800000;
	st.local.f32 	[%rd85], %f48;
$L__BB0_55:
	add.s32 	%r62, %r62, 8;
$L__BB0_56:
	setp.eq.s32 	%p31, %r7, 0;
	@%p31 bra 	$L__BB0_72;
	and.b32  	%r18, %r52, 3;
	setp.lt.u32 	%p32, %r7, 4;
	@%p32 bra 	$L__BB0_67;
	mad.lo.s32 	%r60, %r62, %r53, %r1;
	mul.wide.s32 	%rd86, %r60, 4;
	add.s64 	%rd11, %rd1, %rd86;
	ld.global.nc.u32 	%r19, [%rd11];
	setp.gt.u32 	%p33, %r19, 20;
	@%p33 bra 	$L__BB0_60;
	mul.wide.u32 	%rd87, %r19, 4;
	add.s64 	%rd88, %rd2, %rd87;
	ld.local.f32 	%f49, [%rd88];
	add.f32 	%f50, %f49, 0f3F800000;
	st.local.f32 	[%rd88], %f50;
$L__BB0_60:
	mul.wide.s32 	%rd12, %r53, 4;
	add.s64 	%rd13, %rd11, %rd12;
	ld.global.nc.u32 	%r20, [%rd13];
	setp.gt.u32 	%p34, %r20, 20;
	@%p34 bra 	$L__BB0_62;
	mul.wide.u32 	%rd89, %r20, 4;
	add.s64 	%rd90, %rd2, %rd89;
	ld.local.f32 	%f51, [%rd90];
	add.f32 	%f52, %f51, 0f3F800000;
	st.local.f32 	[%rd90], %f52;
$L__BB0_62:
	add.s64 	%rd14, %rd13, %rd12;
	ld.global.nc.u32 	%r21, [%rd14];
	setp.gt.u32 	%p35, %r21, 20;
	@%p35 bra 	$L__BB0_64;
	mul.wide.u32 	%rd91, %r21, 4;
	add.s64 	%rd92, %rd2, %rd91;
	ld.local.f32 	%f53, [%rd92];
	add.f32 	%f54, %f53, 0f3F800000;
	st.local.f32 	[%rd92], %f54;
$L__BB0_64:
	add.s64 	%rd93, %rd14, %rd12;
	ld.global.nc.u32 	%r22, [%rd93];
	setp.gt.u32 	%p36, %r22, 20;
	@%p36 bra 	$L__BB0_66;
	mul.wide.u32 	%rd94, %r22, 4;
	add.s64 	%rd95, %rd2, %rd94;
	ld.local.f32 	%f55, [%rd95];
	add.f32 	%f56, %f55, 0f3F800000;
	st.local.f32 	[%rd95], %f56;
$L__BB0_66:
	add.s32 	%r62, %r62, 4;
$L__BB0_67:
	setp.eq.s32 	%p37, %r18, 0;
	@%p37 bra 	$L__BB0_72;
	mad.lo.s32 	%r66, %r62, %r53, %r1;
	neg.s32 	%r65, %r18;
$L__BB0_69:
	.pragma "nounroll";
	mul.wide.s32 	%rd96, %r66, 4;
	add.s64 	%rd97, %rd1, %rd96;
	ld.global.nc.u32 	%r29, [%rd97];
	setp.gt.u32 	%p38, %r29, 20;
	@%p38 bra 	$L__BB0_71;
	mul.wide.u32 	%rd98, %r29, 4;
	add.s64 	%rd99, %rd2, %rd98;
	ld.local.f32 	%f57, [%rd99];
	add.f32 	%f58, %f57, 0f3F800000;
	st.local.f32 	[%rd99], %f58;
$L__BB0_71:
	add.s32 	%r66, %r66, %r53;
	add.s32 	%r65, %r65, 1;
	setp.eq.s32 	%p39, %r65, 0;
	@%p39 bra 	$L__BB0_72;
	bra.uni 	$L__BB0_69;
$L__BB0_72:
	ld.local.f32 	%f59, [%rd2];
	add.f32 	%f60, %f59, 0f00000000;
	ld.local.f32 	%f61, [%rd2+4];
	add.f32 	%f62, %f60, %f61;
	ld.local.f32 	%f63, [%rd2+8];
	add.f32 	%f64, %f62, %f63;
	ld.local.f32 	%f65, [%rd2+12];
	add.f32 	%f66, %f64, %f65;
	ld.local.f32 	%f67, [%rd2+16];
	add.f32 	%f68, %f66, %f67;
	ld.local.f32 	%f69, [%rd2+20];
	add.f32 	%f70, %f68, %f69;
	ld.local.f32 	%f71, [%rd2+24];
	add.f32 	%f72, %f70, %f71;
	ld.local.f32 	%f73, [%rd2+28];
	add.f32 	%f74, %f72, %f73;
	ld.local.f32 	%f75, [%rd2+32];
	add.f32 	%f76, %f74, %f75;
	ld.local.f32 	%f77, [%rd2+36];
	add.f32 	%f78, %f76, %f77;
	ld.local.f32 	%f79, [%rd2+40];
	add.f32 	%f80, %f78, %f79;
	ld.local.f32 	%f81, [%rd2+44];
	add.f32 	%f82, %f80, %f81;
	ld.local.f32 	%f83, [%rd2+48];
	add.f32 	%f84, %f82, %f83;
	ld.local.f32 	%f85, [%rd2+52];
	add.f32 	%f86, %f84, %f85;
	ld.local.f32 	%f87, [%rd2+56];
	add.f32 	%f88, %f86, %f87;
	ld.local.f32 	%f89, [%rd2+60];
	add.f32 	%f90, %f88, %f89;
	ld.local.f32 	%f91, [%rd2+64];
	add.f32 	%f92, %f90, %f91;
	ld.local.f32 	%f93, [%rd2+68];
	add.f32 	%f94, %f92, %f93;
	ld.local.f32 	%f95, [%rd2+72];
	add.f32 	%f96, %f94, %f95;
	ld.local.f32 	%f97, [%rd2+76];
	add.f32 	%f98, %f96, %f97;
	ld.local.f32 	%f99, [%rd2+80];
	add.f32 	%f100, %f98, %f99;
	mul.lo.s32 	%r61, %r1, 21;
	div.rn.f32 	%f101, %f59, %f100;
	cvta.to.global.u64 	%rd100, %rd31;
	mul.wide.s32 	%rd101, %r61, 4;
	add.s64 	%rd102, %rd100, %rd101;
	st.global.f32 	[%rd102], %f101;
	div.rn.f32 	%f102, %f61, %f100;
	st.global.f32 	[%rd102+4], %f102;
	div.rn.f32 	%f103, %f63, %f100;
	st.global.f32 	[%rd102+8], %f103;
	div.rn.f32 	%f104, %f65, %f100;
	st.global.f32 	[%rd102+12], %f104;
	div.rn.f32 	%f105, %f67, %f100;
	st.global.f32 	[%rd102+16], %f105;
	div.rn.f32 	%f106, %f69, %f100;
	st.global.f32 	[%rd102+20], %f106;
	div.rn.f32 	%f107, %f71, %f100;
	st.global.f32 	[%rd102+24], %f107;
	div.rn.f32 	%f108, %f73, %f100;
	st.global.f32 	[%rd102+28], %f108;
	div.rn.f32 	%f109, %f75, %f100;
	st.global.f32 	[%rd102+32], %f109;
	div.rn.f32 	%f110, %f77, %f100;
	st.global.f32 	[%rd102+36], %f110;
	div.rn.f32 	%f111, %f79, %f100;
	st.global.f32 	[%rd102+40], %f111;
	div.rn.f32 	%f112, %f81, %f100;
	st.global.f32 	[%rd102+44], %f112;
	div.rn.f32 	%f113, %f83, %f100;
	st.global.f32 	[%rd102+48], %f113;
	div.rn.f32 	%f114, %f85, %f100;
	st.global.f32 	[%rd102+52], %f114;
	div.rn.f32 	%f115, %f87, %f100;
	st.global.f32 	[%rd102+56], %f115;
	div.rn.f32 	%f116, %f89, %f100;
	st.global.f32 	[%rd102+60], %f116;
	div.rn.f32 	%f117, %f91, %f100;
	st.global.f32 	[%rd102+64], %f117;
	div.rn.f32 	%f118, %f93, %f100;
	st.global.f32 	[%rd102+68], %f118;
	div.rn.f32 	%f119, %f95, %f100;
	st.global.f32 	[%rd102+72], %f119;
	div.rn.f32 	%f120, %f97, %f100;
	st.global.f32 	[%rd102+76], %f120;
	div.rn.f32 	%f121, %f99, %f100;
	st.global.f32 	[%rd102+80], %f121;
$L__BB0_73:
	ret;

}
	// .globl	calculate_conservation
.visible .entry calculate_conservation(
	.param .u64 .ptr .align 1 calculate_conservation_param_0,
	.param .u64 .ptr .align 1 calculate_conservation_param_1,
	.param .u64 .ptr .align 1 calculate_conservation_param_2,
	.param .u64 .ptr .align 1 calculate_conservation_param_3,
	.param .u32 calculate_conservation_param_4
)
{
	.reg .pred 	%p<11>;
	.reg .b32 	%r<30>;
	.reg .b32 	%f<99>;
	.reg .b64 	%rd<18>;

	ld.param.u64 	%rd7, [calculate_conservation_param_0];
	ld.param.u64 	%rd4, [calculate_conservation_param_1];
	ld.param.u64 	%rd5, [calculate_conservation_param_2];
	ld.param.u64 	%rd6, [calculate_conservation_param_3];
	ld.param.u32 	%r7, [calculate_conservation_param_4];
	cvta.to.global.u64 	%rd1, %rd7;
	mov.u32 	%r8, %ctaid.x;
	mov.u32 	%r9, %ntid.x;
	mov.u32 	%r10, %tid.x;
	mad.lo.s32 	%r1, %r8, %r9, %r10;
	setp.ge.s32 	%p1, %r1, %r7;
	@%p1 bra 	$L__BB1_12;
	mul.lo.s32 	%r2, %r1, 21;
	add.s64 	%rd2, %rd1, 8;
	mov.f32 	%f95, 0f00000000;
	mov.b32 	%r29, 0;
	mov.u32 	%r28, %r2;
$L__BB1_2:
	mul.wide.s32 	%rd8, %r28, 4;
	add.s64 	%rd3, %rd2, %rd8;
	ld.global.nc.f32 	%f2, [%rd3+-8];
	setp.leu.f32 	%p2, %f2, 0f2EDBE6FF;
	@%p2 bra 	$L__BB1_4;
	mov.b32 	%r12, %f2;
	add.s32 	%r13, %r12, -1059760811;
	and.b32  	%r14, %r13, -8388608;
	sub.s32 	%r15, %r12, %r14;
	mov.b32 	%f15, %r15;
	cvt.rn.f32.s32 	%f16, %r14;
	fma.rn.f32 	%f17, %f16, 0f34000000, 0f00000000;
	add.f32 	%f18, %f15, 0fBF800000;
	fma.rn.f32 	%f19, %f18, 0fBE055027, 0f3E1039F6;
	fma.rn.f32 	%f20, %f19, %f18, 0fBDF8CDCC;
	fma.rn.f32 	%f21, %f20, %f18, 0f3E0F2955;
	fma.rn.f32 	%f22, %f21, %f18, 0fBE2AD8B9;
	fma.rn.f32 	%f23, %f22, %f18, 0f3E4CED0B;
	fma.rn.f32 	%f24, %f23, %f18, 0fBE7FFF22;
	fma.rn.f32 	%f25, %f24, %f18, 0f3EAAAA78;
	fma.rn.f32 	%f26, %f25, %f18, 0fBF000000;
	mul.f32 	%f27, %f18, %f26;
	fma.rn.f32 	%f28, %f27, %f18, %f18;
	fma.rn.f32 	%f29, %f17, 0f3F317218, %f28;
	setp.gt.u32 	%p3, %r12, 2139095039;
	fma.rn.f32 	%f30, %f2, 0f7F800000, 0f7F800000;
	selp.f32 	%f31, %f30, %f29, %p3;
	mul.f32 	%f32, %f2, %f31;
	sub.f32 	%f95, %f95, %f32;
$L__BB1_4:
	ld.global.nc.f32 	%f5, [%rd3+-4];
	setp.leu.f32 	%p4, %f5, 0f2EDBE6FF;
	@%p4 bra 	$L__BB1_6;
	mov.b32 	%r16, %f5;
	add.s32 	%r17, %r16, -1059760811;
	and.b32  	%r18, %r17, -8388608;
	sub.s32 	%r19, %r16, %r18;
	mov.b32 	%f33, %r19;
	cvt.rn.f32.s32 	%f34, %r18;
	fma.rn.f32 	%f35, %f34, 0f34000000, 0f00000000;
	add.f32 	%f36, %f33, 0fBF800000;
	fma.rn.f32 	%f37, %f36, 0fBE055027, 0f3E1039F6;
	fma.rn.f32 	%f38, %f37, %f36, 0fBDF8CDCC;
	fma.rn.f32 	%f39, %f38, %f36, 0f3E0F2955;
	fma.rn.f32 	%f40, %f39, %f36, 0fBE2AD8B9;
	fma.rn.f32 	%f41, %f40, %f36, 0f3E4CED0B;
	fma.rn.f32 	%f42, %f41, %f36, 0fBE7FFF22;
	fma.rn.f32 	%f43, %f42, %f36, 0f3EAAAA78;
	fma.rn.f32 	%f44, %f43, %f36, 0fBF000000;
	mul.f32 	%f45, %f36, %f44;
	fma.rn.f32 	%f46, %f45, %f36, %f36;
	fma.rn.f32 	%f47, %f35, 0f3F317218, %f46;
	setp.gt.u32 	%p5, %r16, 2139095039;
	fma.rn.f32 	%f48, %f5, 0f7F800000, 0f7F800000;
	selp.f32 	%f49, %f48, %f47, %p5;
	mul.f32 	%f50, %f5, %f49;
	sub.f32 	%f95, %f95, %f50;
$L__BB1_6:
	ld.global.nc.f32 	%f8, [%rd3];
	setp.leu.f32 	%p6, %f8, 0f2EDBE6FF;
	@%p6 bra 	$L__BB1_8;
	mov.b32 	%r20, %f8;
	add.s32 	%r21, %r20, -1059760811;
	and.b32  	%r22, %r21, -8388608;
	sub.s32 	%r23, %r20, %r22;
	mov.b32 	%f51, %r23;
	cvt.rn.f32.s32 	%f52, %r22;
	fma.rn.f32 	%f53, %f52, 0f34000000, 0f00000000;
	add.f32 	%f54, %f51, 0fBF800000;
	fma.rn.f32 	%f55, %f54, 0fBE055027, 0f3E1039F6;
	fma.rn.f32 	%f56, %f55, %f54, 0fBDF8CDCC;
	fma.rn.f32 	%f57, %f56, %f54, 0f3E0F2955;
	fma.rn.f32 	%f58, %f57, %f54, 0fBE2AD8B9;
	fma.rn.f32 	%f59, %f58, %f54, 0f3E4CED0B;
	fma.rn.f32 	%f60, %f59, %f54, 0fBE7FFF22;
	fma.rn.f32 	%f61, %f60, %f54, 0f3EAAAA78;
	fma.rn.f32 	%f62, %f61, %f54, 0fBF000000;
	mul.f32 	%f63, %f54, %f62;
	fma.rn.f32 	%f64, %f63, %f54, %f54;
	fma.rn.f32 	%f65, %f53, 0f3F317218, %f64;
	setp.gt.u32 	%p7, %r20, 2139095039;
	fma.rn.f32 	%f66, %f8, 0f7F800000, 0f7F800000;
	selp.f32 	%f67, %f66, %f65, %p7;
	mul.f32 	%f68, %f8, %f67;
	sub.f32 	%f95, %f95, %f68;
$L__BB1_8:
	ld.global.nc.f32 	%f11, [%rd3+4];
	setp.leu.f32 	%p8, %f11, 0f2EDBE6FF;
	@%p8 bra 	$L__BB1_10;
	mov.b32 	%r24, %f11;
	add.s32 	%r25, %r24, -1059760811;
	and.b32  	%r26, %r25, -8388608;
	sub.s32 	%r27, %r24, %r26;
	mov.b32 	%f69, %r27;
	cvt.rn.f32.s32 	%f70, %r26;
	fma.rn.f32 	%f71, %f70, 0f34000000, 0f00000000;
	add.f32 	%f72, %f69, 0fBF800000;
	fma.rn.f32 	%f73, %f72, 0fBE055027, 0f3E1039F6;
	fma.rn.f32 	%f74, %f73, %f72, 0fBDF8CDCC;
	fma.rn.f32 	%f75, %f74, %f72, 0f3E0F2955;
	fma.rn.f32 	%f76, %f75, %f72, 0fBE2AD8B9;
	fma.rn.f32 	%f77, %f76, %f72, 0f3E4CED0B;
	fma.rn.f32 	%f78, %f77, %f72, 0fBE7FFF22;
	fma.rn.f32 	%f79, %f78, %f72, 0f3EAAAA78;
	fma.rn.f32 	%f80, %f79, %f72, 0fBF000000;
	mul.f32 	%f81, %f72, %f80;
	fma.rn.f32 	%f82, %f81, %f72, %f72;
	fma.rn.f32 	%f83, %f71, 0f3F317218, %f82;
	setp.gt.u32 	%p9, %r24, 2139095039;
	fma.rn.f32 	%f84, %f11, 0f7F800000, 0f7F800000;
	selp.f32 	%f85, %f84, %f83, %p9;
	mul.f32 	%f86, %f11, %f85;
	sub.f32 	%f95, %f95, %f86;
$L__BB1_10:
	add.s32 	%r29, %r29, 4;
	add.s32 	%r28, %r28, 4;
	setp.ne.s32 	%p10, %r29, 20;
	@%p10 bra 	$L__BB1_2;
	mul.wide.s32 	%rd9, %r2, 4;
	add.s64 	%rd10, %rd1, %rd9;
	ld.global.nc.f32 	%f87, [%rd10+80];
	cvta.to.global.u64 	%rd11, %rd6;
	mul.wide.s32 	%rd12, %r1, 4;
	add.s64 	%rd13, %rd11, %rd12;
	st.global.f32 	[%rd13], %f87;
	div.rn.f32 	%f88, %f95, 0fC03FB98C;
	add.f32 	%f89, %f88, 0f3F800000;
	fma.rn.f32 	%f90, %f87, 0fBF000000, 0f3F800000;
	mul.f32 	%f91, %f89, %f90;
	cvta.to.global.u64 	%rd14, %rd5;
	add.s64 	%rd15, %rd14, %rd12;
	st.global.f32 	[%rd15], %f95;
	min.f32 	%f92, %f91, 0f3F800000;
	max.f32 	%f93, %f92, 0f00000000;
	cvta.to.global.u64 	%rd16, %rd4;
	add.s64 	%rd17, %rd16, %rd12;
	st.global.f32 	[%rd17], %f93;
$L__BB1_12:
	ret;

}
	// .globl	map_conservation_to_structure
.visible .entry map_conservation_to_structure(
	.param .u64 .ptr .align 1 map_conservation_to_structure_param_0,
	.param .u64 .ptr .align 1 map_conservation_to_structure_param_1,
	.param .u64 .ptr .align 1 map_conservation_to_structure_param_2,
	.param .u32 map_conservation_to_structure_param_3,
	.param .u32 map_conservation_to_structure_param_4
)
{
	.reg .pred 	%p<5>;
	.reg .b32 	%r<8>;
	.reg .b32 	%f<2>;
	.reg .b64 	%rd<13>;

	ld.param.u64 	%rd1, [map_conservation_to_structure_param_0];
	ld.param.u64 	%rd2, [map_conservation_to_structure_param_1];
	ld.param.u64 	%rd3, [map_conservation_to_structure_param_2];
	ld.param.u32 	%r4, [map_conservation_to_structure_param_3];
	ld.param.u32 	%r3, [map_conservation_to_structure_param_4];
	mov.u32 	%r5, %ctaid.x;
	mov.u32 	%r6, %ntid.x;
	mov.u32 	%r7, %tid.x;
	mad.lo.s32 	%r1, %r5, %r6, %r7;
	setp.ge.s32 	%p1, %r1, %r4;
	@%p1 bra 	$L__BB2_3;
	cvta.to.global.u64 	%rd4, %rd2;
	mul.wide.s32 	%rd5, %r1, 4;
	add.s64 	%rd6, %rd4, %rd5;
	ld.global.nc.u32 	%r2, [%rd6];
	setp.lt.s32 	%p2, %r2, 0;
	setp.ge.s32 	%p3, %r2, %r3;
	or.pred  	%p4, %p2, %p3;
	@%p4 bra 	$L__BB2_3;
	cvta.to.global.u64 	%rd7, %rd1;
	add.s64 	%rd9, %rd7, %rd5;
	ld.global.nc.f32 	%f1, [%rd9];
	cvta.to.global.u64 	%rd10, %rd3;
	mul.wide.u32 	%rd11, %r2, 4;
	add.s64 	%rd12, %rd10, %rd11;
	st.global.f32 	[%rd12], %f1;
$L__BB2_3:
	ret;

}
	// .globl	detect_conserved_gaps
.visible .entry detect_conserved_gaps(
	.param .u64 .ptr .align 1 detect_conserved_gaps_param_0,
	.param .u64 .ptr .align 1 detect_conserved_gaps_param_1,
	.param .u64 .ptr .align 1 detect_conserved_gaps_param_2,
	.param .u64 .ptr .align 1 detect_conserved_gaps_param_3,
	.param .f32 detect_conserved_gaps_param_4,
	.param .u32 detect_conserved_gaps_param_5
)
{
	.reg .pred 	%p<5>;
	.reg .b32 	%r<9>;
	.reg .b32 	%f<3>;
	.reg .b64 	%rd<14>;

	ld.param.u64 	%rd1, [detect_conserved_gaps_param_0];
	ld.param.u64 	%rd2, [detect_conserved_gaps_param_1];
	ld.param.u64 	%rd3, [detect_conserved_gaps_param_2];
	ld.param.u64 	%rd4, [detect_conserved_gaps_param_3];
	ld.param.f32 	%f1, [detect_conserved_gaps_param_4];
	ld.param.u32 	%r2, [detect_conserved_gaps_param_5];
	mov.u32 	%r3, %ctaid.x;
	mov.u32 	%r4, %ntid.x;
	mov.u32 	%r5, %tid.x;
	mad.lo.s32 	%r1, %r3, %r4, %r5;
	setp.ge.s32 	%p1, %r1, %r2;
	@%p1 bra 	$L__BB3_3;
	cvta.to.global.u64 	%rd5, %rd1;
	cvta.to.global.u64 	%rd6, %rd2;
	mul.wide.s32 	%rd7, %r1, 4;
	add.s64 	%rd8, %rd5, %rd7;
	ld.global.nc.f32 	%f2, [%rd8];
	add.s64 	%rd9, %rd6, %rd7;
	ld.global.nc.u32 	%r6, [%rd9];
	setp.ltu.f32 	%p2, %f2, %f1;
	setp.ne.s32 	%p3, %r6, 0;
	or.pred  	%p4, %p2, %p3;
	@%p4 bra 	$L__BB3_3;
	cvta.to.global.u64 	%rd10, %rd4;
	atom.global.add.u32 	%r8, [%rd10], 1;
	cvta.to.global.u64 	%rd11, %rd3;
	mul.wide.s32 	%rd12, %r8, 4;
	add.s64 	%rd13, %rd11, %rd12;
	st.global.u32 	[%rd13], %r1;
$L__BB3_3:
	ret;

}
	// .globl	detect_centrality_gaps
.visible .entry detect_centrality_gaps(
	.param .u64 .ptr .align 1 detect_centrality_gaps_param_0,
	.param .u64 .ptr .align 1 detect_centrality_gaps_param_1,
	.param .u64 .ptr .align 1 detect_centrality_gaps_param_2,
	.param .u64 .ptr .align 1 detect_centrality_gaps_param_3,
	.param .f32 detect_centrality_gaps_param_4,
	.param .u32 detect_centrality_gaps_param_5
)
{
	.reg .pred 	%p<5>;
	.reg .b32 	%r<9>;
	.reg .b32 	%f<3>;
	.reg .b64 	%rd<14>;

	ld.param.u64 	%rd1, [detect_centrality_gaps_param_0];
	ld.param.u64 	%rd2, [detect_centrality_gaps_param_1];
	ld.param.u64 	%rd3, [detect_centrality_gaps_param_2];
	ld.param.u64 	%rd4, [detect_centrality_gaps_param_3];
	ld.param.f32 	%f1, [detect_centrality_gaps_param_4];
	ld.param.u32 	%r2, [detect_centrality_gaps_param_5];
	mov.u32 	%r3, %ctaid.x;
	mov.u32 	%r4, %ntid.x;
	mov.u32 	%r5, %tid.x;
	mad.lo.s32 	%r1, %r3, %r4, %r5;
	setp.ge.s32 	%p1, %r1, %r2;
	@%p1 bra 	$L__BB4_3;
	cvta.to.global.u64 	%rd5, %rd1;
	cvta.to.global.u64 	%rd6, %rd2;
	mul.wide.s32 	%rd7, %r1, 4;
	add.s64 	%rd8, %rd5, %rd7;
	ld.global.nc.f32 	%f2, [%rd8];
	add.s64 	%rd9, %rd6, %rd7;
	ld.global.nc.u32 	%r6, [%rd9];
	setp.ltu.f32 	%p2, %f2, %f1;
	setp.ne.s32 	%p3, %r6, 0;
	or.pred  	%p4, %p2, %p3;
	@%p4 bra 	$L__BB4_3;
	cvta.to.global.u64 	%rd10, %rd4;
	atom.global.add.u32 	%r8, [%rd10], 1;
	cvta.to.global.u64 	%rd11, %rd3;
	mul.wide.s32 	%rd12, %r8, 4;
	add.s64 	%rd13, %rd11, %rd12;
	st.global.u32 	[%rd13], %r1;
$L__BB4_3:
	ret;

}
	// .globl	calculate_gap_priority
.visible .entry calculate_gap_priority(
	.param .u64 .ptr .align 1 calculate_gap_priority_param_0,
	.param .u64 .ptr .align 1 calculate_gap_priority_param_1,
	.param .u64 .ptr .align 1 calculate_gap_priority_param_2,
	.param .u64 .ptr .align 1 calculate_gap_priority_param_3,
	.param .u64 .ptr .align 1 calculate_gap_priority_param_4,
	.param .u32 calculate_gap_priority_param_5,
	.param .u32 calculate_gap_priority_param_6
)
{
	.reg .pred 	%p<6>;
	.reg .b32 	%r<9>;
	.reg .b32 	%f<14>;
	.reg .b64 	%rd<22>;

	ld.param.u64 	%rd2, [calculate_gap_priority_param_0];
	ld.param.u64 	%rd3, [calculate_gap_priority_param_1];
	ld.param.u64 	%rd4, [calculate_gap_priority_param_2];
	ld.param.u64 	%rd5, [calculate_gap_priority_param_3];
	ld.param.u64 	%rd6, [calculate_gap_priority_param_4];
	ld.param.u32 	%r4, [calculate_gap_priority_param_5];
	ld.param.u32 	%r3, [calculate_gap_priority_param_6];
	cvta.to.global.u64 	%rd1, %rd6;
	mov.u32 	%r5, %ctaid.x;
	mov.u32 	%r6, %ntid.x;
	mov.u32 	%r7, %tid.x;
	mad.lo.s32 	%r1, %r5, %r6, %r7;
	setp.ge.s32 	%p1, %r1, %r4;
	@%p1 bra 	$L__BB5_6;
	cvta.to.global.u64 	%rd7, %rd2;
	mul.wide.s32 	%rd8, %r1, 4;
	add.s64 	%rd9, %rd7, %rd8;
	ld.global.nc.u32 	%r2, [%rd9];
	setp.gt.s32 	%p2, %r2, -1;
	setp.lt.s32 	%p3, %r2, %r3;
	and.pred  	%p4, %p2, %p3;
	@%p4 bra 	$L__BB5_3;
	add.s64 	%rd21, %rd1, %rd8;
	mov.b32 	%r8, 0;
	st.global.u32 	[%rd21], %r8;
	bra.uni 	$L__BB5_6;
$L__BB5_3:
	cvta.to.global.u64 	%rd10, %rd3;
	mul.wide.u32 	%rd11, %r2, 4;
	add.s64 	%rd12, %rd10, %rd11;
	ld.global.nc.f32 	%f1, [%rd12];
	cvta.to.global.u64 	%rd13, %rd4;
	add.s64 	%rd14, %rd13, %rd11;
	ld.global.nc.f32 	%f2, [%rd14];
	setp.eq.s64 	%p5, %rd5, 0;
	mov.f32 	%f13, 0f3F000000;
	@%p5 bra 	$L__BB5_5;
	cvta.to.global.u64 	%rd15, %rd5;
	add.s64 	%rd17, %rd15, %rd11;
	ld.global.nc.f32 	%f13, [%rd17];
$L__BB5_5:
	mul.f32 	%f6, %f2, 0f3ECCCCCD;
	fma.rn.f32 	%f7, %f1, 0f3ECCCCCD, %f6;
	mov.f32 	%f8, 0f3F800000;
	sub.f32 	%f9, %f8, %f13;
	fma.rn.f32 	%f10, %f9, 0f3E4CCCCD, %f7;
	min.f32 	%f11, %f10, 0f3F800000;
	max.f32 	%f12, %f11, 0f00000000;
	add.s64 	%rd19, %rd1, %rd8;
	st.global.f32 	[%rd19], %f12;
$L__BB5_6:
	ret;

}
	// .globl	fuse_detection_signals
.visible .entry fuse_detection_signals(
	.param .u64 .ptr .align 1 fuse_detection_signals_param_0,
	.param .u64 .ptr .align 1 fuse_detection_signals_param_1,
	.param .u64 .ptr .align 1 fuse_detection_signals_param_2,
	.param .u64 .ptr .align 1 fuse_detection_signals_param_3,
	.param .u64 .ptr .align 1 fuse_detection_signals_param_4,
	.param .u64 .ptr .align 1 fuse_detection_signals_param_5,
	.param .f32 fuse_detection_signals_param_6,
	.param .f32 fuse_detection_signals_param_7,
	.param .f32 fuse_detection_signals_param_8,
	.param .f32 fuse_detection_signals_param_9,
	.param .u32 fuse_detection_signals_param_10
)
{
	.reg .pred 	%p<13>;
	.reg .b32 	%r<6>;
	.reg .b32 	%f<52>;
	.reg .b64 	%rd<24>;

	ld.param.u64 	%rd1, [fuse_detection_signals_param_0];
	ld.param.u64 	%rd2, [fuse_detection_signals_param_1];
	ld.param.u64 	%rd3, [fuse_detection_signals_param_2];
	ld.param.u64 	%rd4, [fuse_detection_signals_param_3];
	ld.param.u64 	%rd5, [fuse_detection_signals_param_4];
	ld.param.u64 	%rd6, [fuse_detection_signals_param_5];
	ld.param.f32 	%f16, [fuse_detection_signals_param_6];
	ld.param.f32 	%f17, [fuse_detection_signals_param_7];
	ld.param.f32 	%f18, [fuse_detection_signals_param_8];
	ld.param.f32 	%f19, [fuse_detection_signals_param_9];
	ld.param.u32 	%r2, [fuse_detection_signals_param_10];
	mov.u32 	%r3, %ctaid.x;
	mov.u32 	%r4, %ntid.x;
	mov.u32 	%r5, %tid.x;
	mad.lo.s32 	%r1, %r3, %r4, %r5;
	setp.ge.s32 	%p1, %r1, %r2;
	@%p1 bra 	$L__BB6_10;
	setp.eq.s64 	%p2, %rd1, 0;
	mov.f32 	%f48, 0f00000000;
	@%p2 bra 	$L__BB6_3;
	cvta.to.global.u64 	%rd7, %rd1;
	mul.wide.s32 	%rd8, %r1, 4;
	add.s64 	%rd9, %rd7, %rd8;
	ld.global.nc.f32 	%f48, [%rd9];
$L__BB6_3:
	fma.rn.f32 	%f3, %f16, %f48, 0f00000000;
	setp.eq.s64 	%p3, %rd2, 0;
	mov.f32 	%f49, 0f00000000;
	@%p3 bra 	$L__BB6_5;
	cvta.to.global.u64 	%rd10, %rd2;
	mul.wide.s32 	%rd11, %r1, 4;
	add.s64 	%rd12, %rd10, %rd11;
	ld.global.nc.f32 	%f49, [%rd12];
$L__BB6_5:
	setp.gt.f32 	%p4, %f48, 0f3C23D70A;
	selp.f32 	%f23, %f3, 0f00000000, %p4;
	selp.f32 	%f24, 0f3F800000, 0f00000000, %p4;
	add.f32 	%f25, %f16, 0f00000000;
	selp.f32 	%f26, %f25, 0f00000000, %p4;
	setp.gt.f32 	%p5, %f49, 0f3C23D70A;
	fma.rn.f32 	%f27, %f17, %f49, %f23;
	add.f32 	%f28, %f17, %f26;
	add.f32 	%f29, %f24, 0f3F800000;
	selp.f32 	%f6, %f27, %f23, %p5;
	selp.f32 	%f7, %f29, %f24, %p5;
	selp.f32 	%f8, %f28, %f26, %p5;
	setp.eq.s64 	%p6, %rd3, 0;
	mov.f32 	%f50, 0f00000000;
	@%p6 bra 	$L__BB6_7;
	cvta.to.global.u64 	%rd13, %rd3;
	mul.wide.s32 	%rd14, %r1, 4;
	add.s64 	%rd15, %rd13, %rd14;
	ld.global.nc.f32 	%f50, [%rd15];
$L__BB6_7:
	setp.gt.f32 	%p7, %f50, 0f3C23D70A;
	fma.rn.f32 	%f31, %f18, %f50, %f6;
	add.f32 	%f32, %f18, %f8;
	add.f32 	%f33, %f7, 0f3F800000;
	selp.f32 	%f11, %f31, %f6, %p7;
	selp.f32 	%f12, %f33, %f7, %p7;
	selp.f32 	%f13, %f32, %f8, %p7;
	setp.eq.s64 	%p8, %rd4, 0;
	mov.f32 	%f51, 0f00000000;
	@%p8 bra 	$L__BB6_9;
	cvta.to.global.u64 	%rd16, %rd4;
	mul.wide.s32 	%rd17, %r1, 4;
	add.s64 	%rd18, %rd16, %rd17;
	ld.global.nc.f32 	%f51, [%rd18];
$L__BB6_9:
	setp.gt.f32 	%p9, %f51, 0f3C23D70A;
	fma.rn.f32 	%f34, %f19, %f51, %f11;
	add.f32 	%f35, %f19, %f13;
	add.f32 	%f36, %f12, 0f3F800000;
	selp.f32 	%f37, %f34, %f11, %p9;
	selp.f32 	%f38, %f36, %f12, %p9;
	selp.f32 	%f39, %f35, %f13, %p9;
	setp.gt.f32 	%p10, %f39, 0f00000000;
	div.rn.f32 	%f40, %f37, %f39;
	selp.f32 	%f41, %f40, %f37, %p10;
	setp.ge.f32 	%p11, %f38, 0f40400000;
	add.f32 	%f42, %f41, 0f3DCCCCCD;
	setp.ge.f32 	%p12, %f38, 0f40000000;
	add.f32 	%f43, %f41, 0f3D4CCCCD;
	selp.f32 	%f44, %f43, %f41, %p12;
	selp.f32 	%f45, %f42, %f44, %p11;
	min.f32 	%f46, %f45, 0f3F800000;
	max.f32 	%f47, %f46, 0f00000000;
	cvta.to.global.u64 	%rd19, %rd5;
	mul.wide.s32 	%rd20, %r1, 4;
	add.s64 	%rd21, %rd19, %rd20;
	st.global.f32 	[%rd21], %f47;
	cvta.to.global.u64 	%rd22, %rd6;
	add.s64 	%rd23, %rd22, %rd20;
	st.global.f32 	[%rd23], %f38;
$L__BB6_10:
	ret;

}
	// .globl	calculate_pocket_confidence
.visible .entry calculate_pocket_confidence(
	.param .u64 .ptr .align 1 calculate_pocket_confidence_param_0,
	.param .u32 calculate_pocket_confidence_param_1,
	.param .u64 .ptr .align 1 calculate_pocket_confidence_param_2,
	.param .u64 .ptr .align 1 calculate_pocket_confidence_param_3,
	.param .u64 .ptr .align 1 calculate_pocket_confidence_param_4,
	.param .u64 .ptr .align 1 calculate_pocket_confidence_param_5,
	.param .u64 .ptr .align 1 calculate_pocket_confidence_param_6,
	.param .u64 .ptr .align 1 calculate_pocket_confidence_param_7,
	.param .u32 calculate_pocket_confidence_param_8
)
{
	.reg .pred 	%p<28>;
	.reg .b32 	%r<44>;
	.reg .b32 	%f<71>;
	.reg .b64 	%rd<25>;
	// demoted variable
	.shared .align 4 .b8 _ZZ27calculate_pocket_confidenceE10shared_geo[1024];
	// demoted variable
	.shared .align 4 .b8 _ZZ27calculate_pocket_confidenceE11shared_flex[1024];
	// demoted variable
	.shared .align 4 .b8 _ZZ27calculate_pocket_confidenceE11shared_cons[1024];
	// demoted variable
	.shared .align 4 .b8 _ZZ27calculate_pocket_confidenceE11shared_cent[1024];
	// demoted variable
	.shared .align 4 .b8 _ZZ27calculate_pocket_confidenceE13shared_counts[16];
	ld.param.u64 	%rd1, [calculate_pocket_confidence_param_0];
	ld.param.u32 	%r11, [calculate_pocket_confidence_param_1];
	ld.param.u64 	%rd2, [calculate_pocket_confidence_param_2];
	ld.param.u64 	%rd3, [calculate_pocket_confidence_param_3];
	ld.param.u64 	%rd4, [calculate_pocket_confidence_param_4];
	ld.param.u64 	%rd5, [calculate_pocket_confidence_param_5];
	ld.param.u64 	%rd6, [calculate_pocket_confidence_param_6];
	ld.param.u64 	%rd7, [calculate_pocket_confidence_param_7];
	ld.param.u32 	%r12, [calculate_pocket_confidence_param_8];
	mov.u32 	%r1, %tid.x;
	mov.u32 	%r13, %ctaid.x;
	mov.u32 	%r43, %ntid.x;
	mad.lo.s32 	%r3, %r13, %r43, %r1;
	setp.gt.u32 	%p1, %r1, 3;
	@%p1 bra 	$L__BB7_2;
	shl.b32 	%r14, %r1, 2;
	mov.u32 	%r15, _ZZ27calculate_pocket_confidenceE13shared_counts;
	add.s32 	%r16, %r15, %r14;
	mov.b32 	%r17, 0;
	st.shared.u32 	[%r16], %r17;
$L__BB7_2:
	bar.sync 	0;
	setp.ge.s32 	%p2, %r3, %r11;
	mov.f32 	%f67, 0f00000000;
	mov.f32 	%f68, 0f00000000;
	mov.f32 	%f69, 0f00000000;
	mov.f32 	%f70, 0f00000000;
	@%p2 bra 	$L__BB7_20;
	cvta.to.global.u64 	%rd8, %rd1;
	mul.wide.s32 	%rd9, %r3, 4;
	add.s64 	%rd10, %rd8, %rd9;
	ld.global.nc.u32 	%r4, [%rd10];
	setp.lt.s32 	%p3, %r4, 0;
	setp.ge.s32 	%p4, %r4, %r12;
	or.pred  	%p5, %p3, %p4;
	@%p5 bra 	$L__BB7_20;
	setp.eq.s64 	%p6, %rd2, 0;
	mov.f32 	%f67, 0f00000000;
	@%p6 bra 	$L__BB7_6;
	cvta.to.global.u64 	%rd11, %rd2;
	mul.wide.u32 	%rd12, %r4, 4;
	add.s64 	%rd13, %rd11, %rd12;
	ld.global.nc.f32 	%f67, [%rd13];
$L__BB7_6:
	setp.eq.s64 	%p7, %rd3, 0;
	mov.f32 	%f68, 0f00000000;
	@%p7 bra 	$L__BB7_8;
	cvta.to.global.u64 	%rd14, %rd3;
	mul.wide.u32 	%rd15, %r4, 4;
	add.s64 	%rd16, %rd14, %rd15;
	ld.global.nc.f32 	%f68, [%rd16];
$L__BB7_8:
	setp.eq.s64 	%p8, %rd4, 0;
	mov.f32 	%f69, 0f00000000;
	@%p8 bra 	$L__BB7_10;
	cvta.to.global.u64 	%rd17, %rd4;
	mul.wide.u32 	%rd18, %r4, 4;
	add.s64 	%rd19, %rd17, %rd18;
	ld.global.nc.f32 	%f69, [%rd19];
$L__BB7_10:
	setp.eq.s64 	%p9, %rd5, 0;
	mov.f32 	%f70, 0f00000000;
	@%p9 bra 	$L__BB7_12;
	cvta.to.global.u64 	%rd20, %rd5;
	mul.wide.u32 	%rd21, %r4, 4;
	add.s64 	%rd22, %rd20, %rd21;
	ld.global.nc.f32 	%f70, [%rd22];
$L__BB7_12:
	setp.leu.f32 	%p10, %f67, 0f3E99999A;
	@%p10 bra 	$L__BB7_14;
	atom.shared.add.u32 	%r18, [_ZZ27calculate_pocket_confidenceE13shared_counts], 1;
$L__BB7_14:
	setp.leu.f32 	%p11, %f68, 0f3E99999A;
	@%p11 bra 	$L__BB7_16;
	atom.shared.add.u32 	%r19, [_ZZ27calculate_pocket_confidenceE13shared_counts+4], 1;
$L__BB7_16:
	setp.leu.f32 	%p12, %f69, 0f3F000000;
	@%p12 bra 	$L__BB7_18;
	atom.shared.add.u32 	%r20, [_ZZ27calculate_pocket_confidenceE13shared_counts+8], 1;
$L__BB7_18:
	setp.leu.f32 	%p13, %f70, 0f3E99999A;
	@%p13 bra 	$L__BB7_20;
	atom.shared.add.u32 	%r21, [_ZZ27calculate_pocket_confidenceE13shared_counts+12], 1;
$L__BB7_20:
	shl.b32 	%r22, %r1, 2;
	mov.u32 	%r23, _ZZ27calculate_pocket_confidenceE10shared_geo;
	add.s32 	%r5, %r23, %r22;
	st.shared.f32 	[%r5], %f67;
	mov.u32 	%r24, _ZZ27calculate_pocket_confidenceE11shared_flex;
	add.s32 	%r6, %r24, %r22;
	st.shared.f32 	[%r6], %f68;
	mov.u32 	%r25, _ZZ27calculate_pocket_confidenceE11shared_cons;
	add.s32 	%r7, %r25, %r22;
	st.shared.f32 	[%r7], %f69;
	mov.u32 	%r26, _ZZ27calculate_pocket_confidenceE11shared_cent;
	add.s32 	%r8, %r26, %r22;
	st.shared.f32 	[%r8], %f70;
	bar.sync 	0;
	setp.lt.u32 	%p14, %r43, 2;
	@%p14 bra 	$L__BB7_24;
$L__BB7_21:
	shr.u32 	%r10, %r43, 1;
	setp.ge.u32 	%p15, %r1, %r10;
	@%p15 bra 	$L__BB7_23;
	shl.b32 	%r27, %r10, 2;
	add.s32 	%r28, %r5, %r27;
	ld.shared.f32 	%f19, [%r28];
	ld.shared.f32 	%f20, [%r5];
	add.f32 	%f21, %f19, %f20;
	st.shared.f32 	[%r5], %f21;
	add.s32 	%r29, %r6, %r27;
	ld.shared.f32 	%f22, [%r29];
	ld.shared.f32 	%f23, [%r6];
	add.f32 	%f24, %f22, %f23;
	st.shared.f32 	[%r6], %f24;
	add.s32 	%r30, %r7, %r27;
	ld.shared.f32 	%f25, [%r30];
	ld.shared.f32 	%f26, [%r7];
	add.f32 	%f27, %f25, %f26;
	st.shared.f32 	[%r7], %f27;
	add.s32 	%r31, %r8, %r27;
	ld.shared.f32 	%f28, [%r31];
	ld.shared.f32 	%f29, [%r8];
	add.f32 	%f30, %f28, %f29;
	st.shared.f32 	[%r8], %f30;
$L__BB7_23:
	bar.sync 	0;
	setp.gt.u32 	%p16, %r43, 3;
	mov.u32 	%r43, %r10;
	@%p16 bra 	$L__BB7_21;
$L__BB7_24:
	setp.ne.s32 	%p17, %r1, 0;
	@%p17 bra 	$L__BB7_26;
	cvta.to.global.u64 	%rd23, %rd7;
	ld.shared.f32 	%f31, [_ZZ27calculate_pocket_confidenceE10shared_geo];
	cvt.rn.f32.s32 	%f32, %r11;
	max.f32 	%f33, %f32, 0f3F800000;
	div.rn.f32 	%f34, %f31, %f33;
	ld.shared.f32 	%f35, [_ZZ27calculate_pocket_confidenceE11shared_flex];
	div.rn.f32 	%f36, %f35, %f33;
	ld.shared.f32 	%f37, [_ZZ27calculate_pocket_confidenceE11shared_cons];
	div.rn.f32 	%f38, %f37, %f33;
	ld.shared.f32 	%f39, [_ZZ27calculate_pocket_confidenceE11shared_cent];
	div.rn.f32 	%f40, %f39, %f33;
	setp.gt.f32 	%p18, %f34, 0f3E99999A;
	selp.u32 	%r32, 1, 0, %p18;
	setp.gt.f32 	%p19, %f36, 0f3E99999A;
	selp.b32 	%r33, 2, 1, %p18;
	selp.b32 	%r34, %r33, %r32, %p19;
	setp.gt.f32 	%p20, %f38, 0f3F000000;
	selp.u32 	%r35, 1, 0, %p20;
	add.s32 	%r36, %r34, %r35;
	setp.gt.f32 	%p21, %f40, 0f3E99999A;
	selp.u32 	%r37, 1, 0, %p21;
	add.s32 	%r38, %r36, %r37;
	setp.gt.f32 	%p22, %f34, 0f3C23D70A;
	fma.rn.f32 	%f41, %f34, 0f3E800000, 0f00000000;
	selp.f32 	%f42, %f41, 0f00000000, %p22;
	setp.gt.f32 	%p23, %f36, 0f3C23D70A;
	fma.rn.f32 	%f43, %f36, 0f3E19999A, %f42;
	selp.f32 	%f44, %f43, %f42, %p23;
	setp.gt.f32 	%p24, %f38, 0f3C23D70A;
	fma.rn.f32 	%f45, %f38, 0f3E800000, %f44;
	selp.f32 	%f46, %f45, %f44, %p24;
	setp.gt.f32 	%p25, %f40, 0f3C23D70A;
	fma.rn.f32 	%f47, %f40, 0f3E19999A, %f46;
	selp.f32 	%f48, %f47, %f46, %p25;
	setp.gt.u32 	%p26, %r38, 2;
	add.f32 	%f49, %f48, 0f3E4CCCCD;
	setp.gt.u32 	%p27, %r38, 1;
	add.f32 	%f50, %f48, 0f3DCCCCCD;
	selp.f32 	%f51, %f50, %f48, %p27;
	selp.f32 	%f52, %f49, %f51, %p26;
	min.f32 	%f53, %f52, 0f3F800000;
	max.f32 	%f54, %f53, 0f00000000;
	cvta.to.global.u64 	%rd24, %rd6;
	st.global.f32 	[%rd24], %f54;
	ld.shared.u32 	%r39, [_ZZ27calculate_pocket_confidenceE13shared_counts];
	cvt.rn.f32.s32 	%f55, %r39;
	st.global.f32 	[%rd23], %f55;
	ld.shared.u32 	%r40, [_ZZ27calculate_pocket_confidenceE13shared_counts+4];
	cvt.rn.f32.s32 	%f56, %r40;
	st.global.f32 	[%rd23+4], %f56;
	ld.shared.u32 	%r41, [_ZZ27calculate_pocket_confidenceE13shared_counts+8];
	cvt.rn.f32.s32 	%f57, %r41;
	st.global.f32 	[%rd23+8], %f57;
	ld.shared.u32 	%r42, [_ZZ27calculate_pocket_confidenceE13shared_counts+12];
	cvt.rn.f32.s32 	%f58, %r42;
	st.global.f32 	[%rd23+12], %f58;
$L__BB7_26:
	ret;

}
	// .globl	build_gap_distance_matrix
.visible .entry build_gap_distance_matrix(
	.param .u64 .ptr .align 1 build_gap_distance_matrix_param_0,
	.param .u64 .ptr .align 1 build_gap_distance_matrix_param_1,
	.param .u64 .ptr .align 1 build_gap_distance_matrix_param_2,
	.param .u32 build_gap_distance_matrix_param_3,
	.param .u32 build_gap_distance_matrix_param_4
)
{
	.reg .pred 	%p<11>;
	.reg .b32 	%r<17>;
	.reg .b32 	%f<18>;
	.reg .b64 	%rd<17>;

	ld.param.u64 	%rd1, [build_gap_distance_matrix_param_0];
	ld.param.u64 	%rd2, [build_gap_distance_matrix_param_1];
	ld.param.u64 	%rd3, [build_gap_distance_matrix_param_2];
	ld.param.u32 	%r5, [build_gap_distance_matrix_param_3];
	ld.param.u32 	%r6, [build_gap_distance_matrix_param_4];
	mov.u32 	%r7, %ctaid.y;
	mov.u32 	%r8, %ntid.y;
	mov.u32 	%r9, %tid.y;
	mad.lo.s32 	%r1, %r7, %r8, %r9;
	mov.u32 	%r10, %ctaid.x;
	mov.u32 	%r11, %ntid.x;
	mov.u32 	%r12, %tid.x;
	mad.lo.s32 	%r2, %r10, %r11, %r12;
	max.s32 	%r13, %r1, %r2;
	setp.ge.s32 	%p1, %r13, %r5;
	@%p1 bra 	$L__BB8_5;
	cvta.to.global.u64 	%rd4, %rd2;
	mul.wide.u32 	%rd5, %r1, 4;
	add.s64 	%rd6, %rd4, %rd5;
	ld.global.nc.u32 	%r3, [%rd6];
	mul.wide.s32 	%rd7, %r2, 4;
	add.s64 	%rd8, %rd4, %rd7;
	ld.global.nc.u32 	%r4, [%rd8];
	setp.eq.s32 	%p2, %r1, %r2;
	mov.f32 	%f17, 0f00000000;
	@%p2 bra 	$L__BB8_4;
	setp.gt.s32 	%p3, %r3, -1;
	setp.lt.s32 	%p4, %r3, %r6;
	and.pred  	%p5, %p3, %p4;
	setp.gt.s32 	%p6, %r4, -1;
	setp.lt.s32 	%p7, %r4, %r6;
	and.pred  	%p8, %p6, %p7;
	and.pred  	%p9, %p5, %p8;
	mov.f32 	%f17, 0f7149F2CA;
	not.pred 	%p10, %p9;
	@%p10 bra 	$L__BB8_4;
	cvta.to.global.u64 	%rd9, %rd1;
	mul.lo.s32 	%r14, %r3, 3;
	mul.wide.u32 	%rd10, %r14, 4;
	add.s64 	%rd11, %rd9, %rd10;
	ld.global.nc.f32 	%f5, [%rd11];
	mul.lo.s32 	%r15, %r4, 3;
	mul.wide.u32 	%rd12, %r15, 4;
	add.s64 	%rd13, %rd9, %rd12;
	ld.global.nc.f32 	%f6, [%rd13];
	sub.f32 	%f7, %f5, %f6;
	ld.global.nc.f32 	%f8, [%rd11+4];
	ld.global.nc.f32 	%f9, [%rd13+4];
	sub.f32 	%f10, %f8, %f9;
	ld.global.nc.f32 	%f11, [%rd11+8];
	ld.global.nc.f32 	%f12, [%rd13+8];
	sub.f32 	%f13, %f11, %f12;
	mul.f32 	%f14, %f10, %f10;
	fma.rn.f32 	%f15, %f7, %f7, %f14;
	fma.rn.f32 	%f16, %f13, %f13, %f15;
	sqrt.rn.f32 	%f17, %f16;
$L__BB8_4:
	mad.lo.s32 	%r16, %r5, %r1, %r2;
	cvta.to.global.u64 	%rd14, %rd3;
	mul.wide.s32 	%rd15, %r16, 4;
	add.s64 	%rd16, %rd14, %rd15;
	st.global.f32 	[%rd16], %f17;
$L__BB8_5:
	ret;

}
	// .globl	cluster_gap_residues
.visible .entry cluster_gap_residues(
	.param .u64 .ptr .align 1 cluster_gap_residues_param_0,
	.param .u64 .ptr .align 1 cluster_gap_residues_param_1,
	.param .f32 cluster_gap_residues_param_2,
	.param .u32 cluster_gap_residues_param_3,
	.param .u32 cluster_gap_residues_param_4
)
{
	.reg .pred 	%p<26>;
	.reg .b32 	%r<107>;
	.reg .b32 	%f<17>;
	.reg .b64 	%rd<26>;

	ld.param.u64 	%rd13, [cluster_gap_residues_param_0];
	ld.param.u64 	%rd14, [cluster_gap_residues_param_1];
	ld.param.f32 	%f1, [cluster_gap_residues_param_2];
	ld.param.u32 	%r53, [cluster_gap_residues_param_4];
	cvta.to.global.u64 	%rd1, %rd13;
	cvta.to.global.u64 	%rd2, %rd14;
	mov.u32 	%r54, %ctaid.x;
	mov.u32 	%r55, %ntid.x;
	mov.u32 	%r56, %tid.x;
	mad.lo.s32 	%r83, %r54, %r55, %r56;
	setp.ge.s32 	%p1, %r83, %r53;
	@%p1 bra 	$L__BB9_43;
	mul.wide.s32 	%rd15, %r83, 4;
	add.s64 	%rd3, %rd2, %rd15;
	st.global.u32 	[%rd3], %r83;
	bar.sync 	0;
	setp.lt.s32 	%p2, %r53, 1;
	@%p2 bra 	$L__BB9_42;
	mul.lo.s32 	%r2, %r53, %r83;
	and.b32  	%r3, %r53, 7;
	setp.lt.u32 	%p3, %r53, 8;
	mov.b32 	%r99, 0;
	@%p3 bra 	$L__BB9_21;
	and.b32  	%r99, %r53, 2147483640;
	neg.s32 	%r81, %r99;
	add.s64 	%rd4, %rd1, 16;
	add.s64 	%rd25, %rd2, 16;
	mov.u32 	%r80, %r2;
$L__BB9_4:
	.pragma "nounroll";
	mul.wide.s32 	%rd16, %r80, 4;
	add.s64 	%rd7, %rd4, %rd16;
	ld.global.nc.f32 	%f2, [%rd7+-16];
	setp.geu.f32 	%p4, %f2, %f1;
	@%p4 bra 	$L__BB9_6;
	ld.global.u32 	%r59, [%rd25+-16];
	min.s32 	%r83, %r59, %r83;
$L__BB9_6:
	ld.global.nc.f32 	%f3, [%rd7+-12];
	setp.geu.f32 	%p5, %f3, %f1;
	@%p5 bra 	$L__BB9_8;
	ld.global.u32 	%r60, [%rd25+-12];
	min.s32 	%r83, %r60, %r83;
$L__BB9_8:
	ld.global.nc.f32 	%f4, [%rd7+-8];
	setp.geu.f32 	%p6, %f4, %f1;
	@%p6 bra 	$L__BB9_10;
	ld.global.u32 	%r61, [%rd25+-8];
	min.s32 	%r83, %r61, %r83;
$L__BB9_10:
	ld.global.nc.f32 	%f5, [%rd7+-4];
	setp.geu.f32 	%p7, %f5, %f1;
	@%p7 bra 	$L__BB9_12;
	ld.global.u32 	%r62, [%rd25+-4];
	min.s32 	%r83, %r62, %r83;
$L__BB9_12:
	ld.global.nc.f32 	%f6, [%rd7];
	setp.geu.f32 	%p8, %f6, %f1;
	@%p8 bra 	$L__BB9_14;
	ld.global.u32 	%r63, [%rd25];
	min.s32 	%r83, %r63, %r83;
$L__BB9_14:
	ld.global.nc.f32 	%f7, [%rd7+4];
	setp.geu.f32 	%p9, %f7, %f1;
	@%p9 bra 	$L__BB9_16;
	ld.global.u32 	%r64, [%rd25+4];
	min.s32 	%r83, %r64, %r83;
$L__BB9_16:
	ld.global.nc.f32 	%f8, [%rd7+8];
	setp.geu.f32 	%p10, %f8, %f1;
	@%p10 bra 	$L__BB9_18;
	ld.global.u32 	%r65, [%rd25+8];
	min.s32 	%r83, %r65, %r83;
$L__BB9_18:
	ld.global.nc.f32 	%f9, [%rd7+12];
	setp.geu.f32 	%p11, %f9, %f1;
	@%p11 bra 	$L__BB9_20;
	ld.global.u32 	%r66, [%rd25+12];
	min.s32 	%r83, %r66, %r83;
$L__BB9_20:
	add.s32 	%r81, %r81, 8;
	add.s32 	%r80, %r80, 8;
	add.s64 	%rd25, %rd25, 32;
	setp.ne.s32 	%p12, %r81, 0;
	@%p12 bra 	$L__BB9_4;
$L__BB9_21:
	setp.eq.s32 	%p13, %r3, 0;
	@%p13 bra 	$L__BB9_42;
	and.b32  	%r30, %r53, 3;
	setp.lt.u32 	%p14, %r3, 4;
	@%p14 bra 	$L__BB9_32;
	add.s32 	%r68, %r99, %r2;
	mul.wide.s32 	%rd17, %r68, 4;
	add.s64 	%rd9, %rd1, %rd17;
	ld.global.nc.f32 	%f10, [%rd9];
	setp.geu.f32 	%p15, %f10, %f1;
	mul.wide.u32 	%rd18, %r99, 4;
	add.s64 	%rd10, %rd2, %rd18;
	@%p15 bra 	$L__BB9_25;
	ld.global.u32 	%r69, [%rd10];
	min.s32 	%r83, %r69, %r83;
$L__BB9_25:
	ld.global.nc.f32 	%f11, [%rd9+4];
	setp.geu.f32 	%p16, %f11, %f1;
	@%p16 bra 	$L__BB9_27;
	ld.global.u32 	%r70, [%rd10+4];
	min.s32 	%r83, %r70, %r83;
$L__BB9_27:
	ld.global.nc.f32 	%f12, [%rd9+8];
	setp.geu.f32 	%p17, %f12, %f1;
	@%p17 bra 	$L__BB9_29;
	ld.global.u32 	%r71, [%rd10+8];
	min.s32 	%r83, %r71, %r83;
$L__BB9_29:
	ld.global.nc.f32 	%f13, [%rd9+12];
	setp.geu.f32 	%p18, %f13, %f1;
	@%p18 bra 	$L__BB9_31;
	ld.global.u32 	%r72, [%rd10+12];
	min.s32 	%r83, %r72, %r83;
$L__BB9_31:
	add.s32 	%r99, %r99, 4;
$L__BB9_32:
	setp.eq.s32 	%p19, %r30, 0;
	@%p19 bra 	$L__BB9_42;
	setp.eq.s32 	%p20, %r30, 1;
	@%p20 bra 	$L__BB9_39;
	add.s32 	%r74, %r99, %r2;
	mul.wide.s32 	%rd19, %r74, 4;
	add.s64 	%rd11, %rd1, %rd19;
	ld.global.nc.f32 	%f14, [%rd11];
	setp.geu.f32 	%p21, %f14, %f1;
	mul.wide.u32 	%rd20, %r99, 4;
	add.s64 	%rd12, %rd2, %rd20;
	@%p21 bra 	$L__BB9_36;
	ld.global.u32 	%r75, [%rd12];
	min.s32 	%r83, %r75, %r83;
$L__BB9_36:
	ld.global.nc.f32 	%f15, [%rd11+4];
	setp.geu.f32 	%p22, %f15, %f1;
	@%p22 bra 	$L__BB9_38;
	ld.global.u32 	%r76, [%rd12+4];
	min.s32 	%r83, %r76, %r83;
$L__BB9_38:
	add.s32 	%r99, %r99, 2;
$L__BB9_39:
	and.b32  	%r77, %r53, 1;
	setp.eq.b32 	%p23, %r77, 1;
	not.pred 	%p24, %p23;
	@%p24 bra 	$L__BB9_42;
	add.s32 	%r78, %r99, %r2;
	mul.wide.s32 	%rd21, %r78, 4;
	add.s64 	%rd22, %rd1, %rd21;
	ld.global.nc.f32 	%f16, [%rd22];
	setp.geu.f32 	%p25, %f16, %f1;
	@%p25 bra 	$L__BB9_42;
	mul.wide.u32 	%rd23, %r99, 4;
	add.s64 	%rd24, %rd2, %rd23;
	ld.global.u32 	%r79, [%rd24];
	min.s32 	%r83, %r79, %r83;
$L__BB9_42:
	st.global.u32 	[%rd3], %r83;
$L__BB9_43:
	ret;

}


// ===== COMPILED SASS (sm_100) =====

	.target	sm_100

	.elftype	@"ET_EXEC"


//--------------------- .note.nv.tkinfo           --------------------------
	.section	.note.nv.tkinfo,"",@"SHT_NOTE"
	.sectionflags	@"SHF_NOTE_NV_TKINFO"
	.tkinfo
        /*0018*/ 	.word	0x00000002
        /*0030*/ 	.string	""
        /*0030*/ 	.string	"ptxas"
        /*0030*/ 	.string	"Cuda compilation tools, release 13.0, V13.0.88"
        /*0030*/ 	.string	"Build cuda_13.0.r13.0/compiler.36424714_0"
        /*0030*/ 	.string	"-arch sm_100 -m 64 "



//--------------------- .note.nv.cuinfo           --------------------------
	.section	.note.nv.cuinfo,"",@"SHT_NOTE"
	.sectionflags	@"SHF_NOTE_NV_CUINFO"
        /*0018*/ 	.short	0x0002
        /*001a*/ 	.short	0x0064
        /*001c*/ 	.short	0x0082
	.zero		2


//--------------------- .nv.info                  --------------------------
	.section	.nv.info,"",@"SHT_CUDA_INFO"
	.align	4


	//----- nvinfo : EIATTR_REGCOUNT
	.align		4
        /*0000*/ 	.byte	0x04, 0x2f
        /*0002*/ 	.short	(.L_1 - .L_0)
	.align		4
.L_0:
        /*0004*/ 	.word	index@(count_aa_frequencies)
        /*0008*/ 	.word	0x00000024


	//----- nvinfo : EIATTR_FRAME_SIZE
	.align		4
.L_1:
        /*000c*/ 	.byte	0x04, 0x11
        /*000e*/ 	.short	(.L_3 - .L_2)
	.align		4
.L_2:
        /*0010*/ 	.word	index@($__internal_4_$__cuda_sm3x_div_rn_noftz_f32_slowpath)
        /*0014*/ 	.word	0x00000058


	//----- nvinfo : EIATTR_FRAME_SIZE
	.align		4
.L_3:
        /*0018*/ 	.byte	0x04, 0x11
        /*001a*/ 	.short	(.L_5 - .L_4)
	.align		4
.L_4:
        /*001c*/ 	.word	index@(count_aa_frequencies)
        /*0020*/ 	.word	0x00000058


	//----- nvinfo : EIATTR_REGCOUNT
	.align		4
.L_5:
        /*0024*/ 	.byte	0x04, 0x2f
        /*0026*/ 	.short	(.L_7 - .L_6)
	.align		4
.L_6:
        /*0028*/ 	.word	index@(calculate_conservation)
        /*002c*/ 	.word	0x00000012


	//----- nvinfo : EIATTR_FRAME_SIZE
	.align		4
.L_7:
        /*0030*/ 	.byte	0x04, 0x11
        /*0032*/ 	.short	(.L_9 - .L_8)
	.align		4
.L_8:
        /*0034*/ 	.word	index@($__internal_3_$__cuda_sm3x_div_rn_noftz_f32_slowpath)
        /*0038*/ 	.word	0x00000000


	//----- nvinfo : EIATTR_FRAME_SIZE
	.align		4
.L_9:
        /*003c*/ 	.byte	0x04, 0x11
        /*003e*/ 	.short	(.L_11 - .L_10)
	.align		4
.L_10:
        /*0040*/ 	.word	index@(calculate_conservation)
        /*0044*/ 	.word	0x00000000


	//----- nvinfo : EIATTR_REGCOUNT
	.align		4
.L_11:
        /*0048*/ 	.byte	0x04, 0x2f
        /*004a*/ 	.short	(.L_13 - .L_12)
	.align		4
.L_12:
        /*004c*/ 	.word	index@(map_conservation_to_structure)
        /*0050*/ 	.word	0x0000000a


	//----- nvinfo : EIATTR_FRAME_SIZE
	.align		4
.L_13:
        /*0054*/ 	.byte	0x04, 0x11
        /*0056*/ 	.short	(.L_15 - .L_14)
	.align		4
.L_14:
        /*0058*/ 	.word	index@(map_conservation_to_structure)
        /*005c*/ 	.word	0x00000000


	//----- nvinfo : EIATTR_REGCOUNT
	.align		4
.L_15:
        /*0060*/ 	.byte	0x04, 0x2f
        /*0062*/ 	.short	(.L_17 - .L_16)
	.align		4
.L_16:
        /*0064*/ 	.word	index@(detect_conserved_gaps)
        /*0068*/ 	.word	0x0000000e


	//----- nvinfo : EIATTR_FRAME_SIZE
	.align		4
.L_17:
        /*006c*/ 	.byte	0x04, 0x11
        /*006e*/ 	.short	(.L_19 - .L_18)
	.align		4
.L_18:
        /*0070*/ 	.word	index@(detect_conserved_gaps)
        /*0074*/ 	.word	0x00000000


	//----- nvinfo : EIATTR_REGCOUNT
	.align		4
.L_19:
        /*0078*/ 	.byte	0x04, 0x2f
        /*007a*/ 	.short	(.L_21 - .L_20)
	.align		4
.L_20:
        /*007c*/ 	.word	index@(detect_centrality_gaps)
        /*0080*/ 	.word	0x0000000e


	//----- nvinfo : EIATTR_FRAME_SIZE
	.align		4
.L_21:
        /*0084*/ 	.byte	0x04, 0x11
        /*0086*/ 	.short	(.L_23 - .L_22)
	.align		4
.L_22:
        /*0088*/ 	.word	index@(detect_centrality_gaps)
        /*008c*/ 	.word	0x00000000


	//----- nvinfo : EIATTR_REGCOUNT
	.align		4
.L_23:
        /*0090*/ 	.byte	0x04, 0x2f
        /*0092*/ 	.short	(.L_25 - .L_24)
	.align		4
.L_24:
        /*0094*/ 	.word	index@(calculate_gap_priority)
        /*0098*/ 	.word	0x0000000e


	//----- nvinfo : EIATTR_FRAME_SIZE
	.align		4
.L_25:
        /*009c*/ 	.byte	0x04, 0x11
        /*009e*/ 	.short	(.L_27 - .L_26)
	.align		4
.L_26:
        /*00a0*/ 	.word	index@(calculate_gap_priority)
        /*00a4*/ 	.word	0x00000000


	//----- nvinfo : EIATTR_REGCOUNT
	.align		4
.L_27:
        /*00a8*/ 	.byte	0x04, 0x2f
        /*00aa*/ 	.short	(.L_29 - .L_28)
	.align		4
.L_28:
        /*00ac*/ 	.word	index@(fuse_detection_signals)
        /*00b0*/ 	.word	0x00000012


	//----- nvinfo : EIATTR_FRAME_SIZE
	.align		4
.L_29:
        /*00b4*/ 	.byte	0x04, 0x11
        /*00b6*/ 	.short	(.L_31 - .L_30)
	.align		4
.L_30:
        /*00b8*/ 	.word	index@($__internal_2_$__cuda_sm3x_div_rn_noftz_f32_slowpath)
        /*00bc*/ 	.word	0x00000000


	//----- nvinfo : EIATTR_FRAME_SIZE
	.align		4
.L_31:
        /*00c0*/ 	.byte	0x04, 0x11
        /*00c2*/ 	.short	(.L_33 - .L_32)
	.align		4
.L_32:
        /*00c4*/ 	.word	index@(fuse_detection_signals)
        /*00c8*/ 	.word	0x00000000


	//----- nvinfo : EIATTR_REGCOUNT
	.align		4
.L_33:
        /*00cc*/ 	.byte	0x04, 0x2f
        /*00ce*/ 	.short	(.L_35 - .L_34)
	.align		4
.L_34:
        /*00d0*/ 	.word	index@(calculate_pocket_confidence)
        /*00d4*/ 	.word	0x00000014


	//----- nvinfo : EIATTR_FRAME_SIZE
	.align		4
.L_35:
        /*00d8*/ 	.byte	0x04, 0x11
        /*00da*/ 	.short	(.L_37 - .L_36)
	.align		4
.L_36:
        /*00dc*/ 	.word	index@($__internal_1_$__cuda_sm3x_div_rn_noftz_f32_slowpath)
        /*00e0*/ 	.word	0x00000000


	//----- nvinfo : EIATTR_FRAME_SIZE
	.align		4
.L_37:
        /*00e4*/ 	.byte	0x04, 0x11
        /*00e6*/ 	.short	(.L_39 - .L_38)
	.align		4
.L_38:
        /*00e8*/ 	.word	index@(calculate_pocket_confidence)
        /*00ec*/ 	.word	0x00000000


	//----- nvinfo : EIATTR_REGCOUNT
	.align		4
.L_39:
        /*00f0*/ 	.byte	0x04, 0x2f
        /*00f2*/ 	.short	(.L_41 - .L_40)
	.align		4
.L_40:
        /*00f4*/ 	.word	index@(build_gap_distance_matrix)
        /*00f8*/ 	.word	0x00000010


	//----- nvinfo : EIATTR_FRAME_SIZE
	.align		4
.L_41:
        /*00fc*/ 	.byte	0x04, 0x11
        /*00fe*/ 	.short	(.L_43 - .L_42)
	.align		4
.L_42:
        /*0100*/ 	.word	index@($__internal_0_$__cuda_sm20_sqrt_rn_f32_slowpath)
        /*0104*/ 	.word	0x00000000


	//----- nvinfo : EIATTR_FRAME_SIZE
	.align		4
.L_43:
        /*0108*/ 	.byte	0x04, 0x11
        /*010a*/ 	.short	(.L_45 - .L_44)
	.align		4
.L_44:
        /*010c*/ 	.word	index@(build_gap_distance_matrix)
        /*0110*/ 	.word	0x00000000


	//----- nvinfo : EIATTR_REGCOUNT
	.align		4
.L_45:
        /*0114*/ 	.byte	0x04, 0x2f
        /*0116*/ 	.short	(.L_47 - .L_46)
	.align		4
.L_46:
        /*0118*/ 	.word	index@(cluster_gap_residues)
        /*011c*/ 	.word	0x00000017


	//----- nvinfo : EIATTR_FRAME_SIZE
	.align		4
.L_47:
        /*0120*/ 	.byte	0x04, 0x11
        /*0122*/ 	.short	(.L_49 - .L_48)
	.align		4
.L_48:
        /*0124*/ 	.word	index@(cluster_gap_residues)
        /*0128*/ 	.word	0x00000000


	//----- nvinfo : EIATTR_MIN_STACK_SIZE
	.align		4
.L_49:
        /*012c*/ 	.byte	0x04, 0x12
        /*012e*/ 	.short	(.L_51 - .L_50)
	.align		4
.L_50:
        /*0130*/ 	.word	index@(cluster_gap_residues)
        /*0134*/ 	.word	0x00000000


	//----- nvinfo : EIATTR_MIN_STACK_SIZE
	.align		4
.L_51:
        /*0138*/ 	.byte	0x04, 0x12
        /*013a*/ 	.short	(.L_53 - .L_52)
	.align		4
.L_52:
        /*013c*/ 	.word	index@(build_gap_distance_matrix)
        /*0140*/ 	.word	0x00000000


	//----- nvinfo : EIATTR_MIN_STACK_SIZE
	.align		4
.L_53:
        /*0144*/ 	.byte	0x04, 0x12
        /*0146*/ 	.short	(.L_55 - .L_54)
	.align		4
.L_54:
        /*0148*/ 	.word	index@(calculate_pocket_confidence)
        /*014c*/ 	.word	0x00000000


	//----- nvinfo : EIATTR_MIN_STACK_SIZE
	.align		4
.L_55:
        /*0150*/ 	.byte	0x04, 0x12
        /*0152*/ 	.short	(.L_57 - .L_56)
	.align		4
.L_56:
        /*0154*/ 	.word	index@(fuse_detection_signals)
        /*0158*/ 	.word	0x00000000


	//----- nvinfo : EIATTR_MIN_STACK_SIZE
	.align		4
.L_57:
        /*015c*/ 	.byte	0x04, 0x12
        /*015e*/ 	.short	(.L_59 - .L_58)
	.align		4
.L_58:
        /*0160*/ 	.word	index@(calculate_gap_priority)
        /*0164*/ 	.word	0x00000000


	//----- nvinfo : EIATTR_MIN_STACK_SIZE
	.align		4
.L_59:
        /*0168*/ 	.byte	0x04, 0x12
        /*016a*/ 	.short	(.L_61 - .L_60)
	.align		4
.L_60:
        /*016c*/ 	.word	index@(detect_centrality_gaps)
        /*0170*/ 	.word	0x00000000


	//----- nvinfo : EIATTR_MIN_STACK_SIZE
	.align		4
.L_61:
        /*0174*/ 	.byte	0x04, 0x12
        /*0176*/ 	.short	(.L_63 - .L_62)
	.align		4
.L_62:
        /*0178*/ 	.word	index@(detect_conserved_gaps)
        /*017c*/ 	.word	0x00000000


	//----- nvinfo : EIATTR_MIN_STACK_SIZE
	.align		4
.L_63:
        /*0180*/ 	.byte	0x04, 0x12
        /*0182*/ 	.short	(.L_65 - .L_64)
	.align		4
.L_64:
        /*0184*/ 	.word	index@(map_conservation_to_structure)
        /*0188*/ 	.word	0x00000000


	//----- nvinfo : EIATTR_MIN_STACK_SIZE
	.align		4
.L_65:
        /*018c*/ 	.byte	0x04, 0x12
        /*018e*/ 	.short	(.L_67 - .L_66)
	.align		4
.L_66:
        /*0190*/ 	.word	index@(calculate_conservation)
        /*0194*/ 	.word	0x00000000


	//----- nvinfo : EIATTR_MIN_STACK_SIZE
	.align		4
.L_67:
        /*0198*/ 	.byte	0x04, 0x12
        /*019a*/ 	.short	(.L_69 - .L_68)
	.align		4
.L_68:
        /*019c*/ 	.word	index@(count_aa_frequencies)
        /*01a0*/ 	.word	0x00000058
.L_69:


//--------------------- .nv.compat                --------------------------
	.section	.nv.compat,"",@"SHT_CUDA_COMPAT_INFO"
	.align	4
        /*0000*/ 	.byte	0x02, 0x09, 0x00, 0x00, 0x02, 0x02, 0x01, 0x00, 0x02, 0x05, 0x05, 0x00, 0x03, 0x07, 0x01, 0x01
        /*0010*/ 	.byte	0x02, 0x03, 0x00, 0x00, 0x02, 0x06, 0x01, 0x00, 0x04, 0x0b, 0x08, 0x00, 0x01, 0x00, 0x00, 0x00
        /*0020*/ 	.byte	0x00, 0x00, 0x00, 0x00


//--------------------- .nv.info.cluster_gap_residues --------------------------
	.section	.nv.info.cluster_gap_residues,"",@"SHT_CUDA_INFO"
	.sectionflags	@""
	.align	4


	//----- nvinfo : EIATTR_CUDA_API_VERSION
	.align		4
        /*0000*/ 	.byte	0x04, 0x37
        /*0002*/ 	.short	(.L_71 - .L_70)
.L_70:
        /*0004*/ 	.word	0x00000082


	//----- nvinfo : EIATTR_KPARAM_INFO
	.align		4
.L_71:
        /*0008*/ 	.byte	0x04, 0x17
        /*000a*/ 	.short	(.L_73 - .L_72)
.L_72:
        /*000c*/ 	.word	0x00000000
        /*0010*/ 	.short	0x0004
        /*0012*/ 	.short	0x0018
        /*0014*/ 	.byte	0x00, 0xf0, 0x11, 0x00


	//----- nvinfo : EIATTR_KPARAM_INFO
	.align		4
.L_73:
        /*0018*/ 	.byte	0x04, 0x17
        /*001a*/ 	.short	(.L_75 - .L_74)
.L_74:
        /*001c*/ 	.word	0x00000000
        /*0020*/ 	.short	0x0003
        /*0022*/ 	.short	0x0014
        /*0024*/ 	.byte	0x00, 0xf0, 0x11, 0x00


	//----- nvinfo : EIATTR_KPARAM_INFO
	.align		4
.L_75:
        /*0028*/ 	.byte	0x04, 0x17
        /*002a*/ 	.short	(.L_77 - .L_76)
.L_76:
        /*002c*/ 	.word	0x00000000
        /*0030*/ 	.short	0x0002
        /*0032*/ 	.short	0x0010
        /*0034*/ 	.byte	0x00, 0xf0, 0x11, 0x00


	//----- nvinfo : EIATTR_KPARAM_INFO
	.align		4
.L_77:
        /*0038*/ 	.byte	0x04, 0x17
        /*003a*/ 	.short	(.L_79 - .L_78)
.L_78:
        /*003c*/ 	.word	0x00000000
        /*0040*/ 	.short	0x0001
        /*0042*/ 	.short	0x0008
        /*0044*/ 	.byte	0x00, 0xf5, 0x21, 0x00


	//----- nvinfo : EIATTR_KPARAM_INFO
	.align		4
.L_79:
        /*0048*/ 	.byte	0x04, 0x17
        /*004a*/ 	.short	(.L_81 - .L_80)
.L_80:
        /*004c*/ 	.word	0x00000000
        /*0050*/ 	.short	0x0000
        /*0052*/ 	.short	0x0000
        /*0054*/ 	.byte	0x00, 0xf5, 0x21, 0x00


	//----- nvinfo : EIATTR_SPARSE_MMA_MASK
	.align		4
.L_81:
        /*0058*/ 	.byte	0x03, 0x50
        /*005a*/ 	.short	0x0000


	//----- nvinfo : EIATTR_MAXREG_COUNT
	.align		4
        /*005c*/ 	.byte	0x03, 0x1b
        /*005e*/ 	.short	0x00ff


	//----- nvinfo : EIATTR_NUM_BARRIERS
	.align		4
        /*0060*/ 	.byte	0x02, 0x4c
        /*0062*/ 	.byte	0x01
	.zero		1


	//----- nvinfo : EIATTR_MERCURY_ISA_VERSION
	.align		4
        /*0064*/ 	.byte	0x03, 0x5f
        /*0066*/ 	.short	0x0101


	//----- nvinfo : EIATTR_VRC_CTA_INIT_COUNT
	.align		4
        /*0068*/ 	.byte	0x02, 0x4a
	.zero		1
	.zero		1


	//----- nvinfo : EIATTR_EXIT_INSTR_OFFSETS
	.align		4
        /*006c*/ 	.byte	0x04, 0x1c
        /*006e*/ 	.short	(.L_83 - .L_82)


	//   ....[0]....
.L_82:
        /*0070*/ 	.word	0x00000070


	//   ....[1]....
        /*0074*/ 	.word	0x000008b0


	//----- nvinfo : EIATTR_CRS_STACK_SIZE
	.align		4
.L_83:
        /*0078*/ 	.byte	0x04, 0x1e
        /*007a*/ 	.short	(.L_85 - .L_84)
.L_84:
        /*007c*/ 	.word	0x00000000


	//----- nvinfo : EIATTR_CBANK_PARAM_SIZE
	.align		4
.L_85:
        /*0080*/ 	.byte	0x03, 0x19
        /*0082*/ 	.short	0x001c


	//----- nvinfo : EIATTR_PARAM_CBANK
	.align		4
        /*0084*/ 	.byte	0x04, 0x0a
        /*0086*/ 	.short	(.L_87 - .L_86)
	.align		4
.L_86:
        /*0088*/ 	.word	index@(.nv.constant0.cluster_gap_residues)
        /*008c*/ 	.short	0x0380
        /*008e*/ 	.short	0x001c


	//----- nvinfo : EIATTR_SW_WAR
	.align		4
.L_87:
        /*0090*/ 	.byte	0x04, 0x36
        /*0092*/ 	.short	(.L_89 - .L_88)
.L_88:
        /*0094*/ 	.word	0x00000008
.L_89:


//--------------------- .nv.info.build_gap_distance_matrix --------------------------
	.section	.nv.info.build_gap_distance_matrix,"",@"SHT_CUDA_INFO"
	.sectionflags	@""
	.align	4


	//----- nvinfo : EIATTR_CUDA_API_VERSION
	.align		4
        /*0000*/ 	.byte	0x04, 0x37
        /*0002*/ 	.short	(.L_91 - .L_90)
.L_90:
        /*0004*/ 	.word	0x00000082


	//----- nvinfo : EIATTR_KPARAM_INFO
	.align		4
.L_91:
        /*0008*/ 	.byte	0x04, 0x17
        /*000a*/ 	.short	(.L_93 - .L_92)
.L_92:
        /*000c*/ 	.word	0x00000000
        /*0010*/ 	.short	0x0004
        /*0012*/ 	.short	0x001c
        /*0014*/ 	.byte	0x00, 0xf0, 0x11, 0x00


	//----- nvinfo : EIATTR_KPARAM_INFO
	.align		4
.L_93:
        /*0018*/ 	.byte	0x04, 0x17
        /*001a*/ 	.short	(.L_95 - .L_94)
.L_94:
        /*001c*/ 	.word	0x00000000
        /*0020*/ 	.short	0x0003
        /*0022*/ 	.short	0x0018
        /*0024*/ 	.byte	0x00, 0xf0, 0x11, 0x00


	//----- nvinfo : EIATTR_KPARAM_INFO
	.align		4
.L_95:
        /*0028*/ 	.byte	0x04, 0x17
        /*002a*/ 	.short	(.L_97 - .L_96)
.L_96:
        /*002c*/ 	.word	0x00000000
        /*0030*/ 	.short	0x0002
        /*0032*/ 	.short	0x0010
        /*0034*/ 	.byte	0x00, 0xf5, 0x21, 0x00


	//----- nvinfo : EIATTR_KPARAM_INFO
	.align		4
.L_97:
        /*0038*/ 	.byte	0x04, 0x17
        /*003a*/ 	.short	(.L_99 - .L_98)
.L_98:
        /*003c*/ 	.word	0x00000000
        /*0040*/ 	.short	0x0001
        /*0042*/ 	.short	0x0008
        /*0044*/ 	.byte	0x00, 0xf5, 0x21, 0x00


	//----- nvinfo : EIATTR_KPARAM_INFO
	.align		4
.L_99:
        /*0048*/ 	.byte	0x04, 0x17
        /*004a*/ 	.short	(.L_101 - .L_100)
.L_100:
        /*004c*/ 	.word	0x00000000
        /*0050*/ 	.short	0x0000
        /*0052*/ 	.short	0x0000
        /*0054*/ 	.byte	0x00, 0xf5, 0x21, 0x00


	//----- nvinfo : EIATTR_SPARSE_MMA_MASK
	.align		4
.L_101:
        /*0058*/ 	.byte	0x03, 0x50
        /*005a*/ 	.short	0x0000


	//----- nvinfo : EIATTR_MAXREG_COUNT
	.align		4
        /*005c*/ 	.byte	0x03, 0x1b
        /*005e*/ 	.short	0x00ff


	//----- nvinfo : EIATTR_MERCURY_ISA_VERSION
	.align		4
        /*0060*/ 	.byte	0x03, 0x5f
        /*0062*/ 	.short	0x0101


	//----- nvinfo : EIATTR_VRC_CTA_INIT_COUNT
	.align		4
        /*0064*/ 	.byte	0x02, 0x4a
	.zero		1
	.zero		1


	//----- nvinfo : EIATTR_EXIT_INSTR_OFFSETS
	.align		4
        /*0068*/ 	.byte	0x04, 0x1c
        /*006a*/ 	.short	(.L_103 - .L_102)


	//   ....[0]....
.L_102:
        /*006c*/ 	.word	0x000000c0


	//   ....[1]....
        /*0070*/ 	.word	0x00000430


	//----- nvinfo : EIATTR_CRS_STACK_SIZE
	.align		4
.L_103:
        /*0074*/ 	.byte	0x04, 0x1e
        /*0076*/ 	.short	(.L_105 - .L_104)
.L_104:
        /*0078*/ 	.word	0x00000000


	//----- nvinfo : EIATTR_CBANK_PARAM_SIZE
	.align		4
.L_105:
        /*007c*/ 	.byte	0x03, 0x19
        /*007e*/ 	.short	0x0020


	//----- nvinfo : EIATTR_PARAM_CBANK
	.align		4
        /*0080*/ 	.byte	0x04, 0x0a
        /*0082*/ 	.short	(.L_107 - .L_106)
	.align		4
.L_106:
        /*0084*/ 	.word	index@(.nv.constant0.build_gap_distance_matrix)
        /*0088*/ 	.short	0x0380
        /*008a*/ 	.short	0x0020


	//----- nvinfo : EIATTR_SW_WAR
	.align		4
.L_107:
        /*008c*/ 	.byte	0x04, 0x36
        /*008e*/ 	.short	(.L_109 - .L_108)
.L_108:
        /*0090*/ 	.word	0x00000008
.L_109:


//--------------------- .nv.info.calculate_pocket_confidence --------------------------
	.section	.nv.info.calculate_pocket_confidence,"",@"SHT_CUDA_INFO"
	.sectionflags	@""
	.align	4


	//----- nvinfo : EIATTR_CUDA_API_VERSION
	.align		4
        /*0000*/ 	.byte	0x04, 0x37
        /*0002*/ 	.short	(.L_111 - .L_110)
.L_110:
        /*0004*/ 	.word	0x00000082


	//----- nvinfo : EIATTR_KPARAM_INFO
	.align		4
.L_111:
        /*0008*/ 	.byte	0x04, 0x17
        /*000a*/ 	.short	(.L_113 - .L_112)
.L_112:
        /*000c*/ 	.word	0x00000000
        /*0010*/ 	.short	0x0008
        /*0012*/ 	.short	0x0040
        /*0014*/ 	.byte	0x00, 0xf0, 0x11, 0x00


	//----- nvinfo : EIATTR_KPARAM_INFO
	.align		4
.L_113:
        /*0018*/ 	.byte	0x04, 0x17
        /*001a*/ 	.short	(.L_115 - .L_114)
.L_114:
        /*001c*/ 	.word	0x00000000
        /*0020*/ 	.short	0x0007
        /*0022*/ 	.short	0x0038
        /*0024*/ 	.byte	0x00, 0xf5, 0x21, 0x00


	//----- nvinfo : EIATTR_KPARAM_INFO
	.align		4
.L_115:
        /*0028*/ 	.byte	0x04, 0x17
        /*002a*/ 	.short	(.L_117 - .L_116)
.L_116:
        /*002c*/ 	.word	0x00000000
        /*0030*/ 	.short	0x0006
        /*0032*/ 	.short	0x0030
        /*0034*/ 	.byte	0x00, 0xf5, 0x21, 0x00


	//----- nvinfo : EIATTR_KPARAM_INFO
	.align		4
.L_117:
        /*0038*/ 	.byte	0x04, 0x17
        /*003a*/ 	.short	(.L_119 - .L_118)
.L_118:
        /*003c*/ 	.word	0x00000000
        /*0040*/ 	.short	0x0005
        /*0042*/ 	.short	0x0028
        /*0044*/ 	.byte	0x00, 0xf5, 0x21, 0x00


	//----- nvinfo : EIATTR_KPARAM_INFO
	.align		4
.L_119:
        /*0048*/ 	.byte	0x04, 0x17
        /*004a*/ 	.short	(.L_121 - .L_120)
.L_120:
        /*004c*/ 	.word	0x00000000
        /*0050*/ 	.short	0x0004
        /*0052*/ 	.short	0x0020
        /*0054*/ 	.byte	0x00, 0xf5, 0x21, 0x00


	//----- nvinfo : EIATTR_KPARAM_INFO
	.align		4
.L_121:
        /*0058*/ 	.byte	0x04, 0x17
        /*005a*/ 	.short	(.L_123 - .L_122)
.L_122:
        /*005c*/ 	.word	0x00000000
        /*0060*/ 	.short	0x0003
        /*0062*/ 	.short	0x0018
        /*0064*/ 	.byte	0x00, 0xf5, 0x21, 0x00


	//----- nvinfo : EIATTR_KPARAM_INFO
	.align		4
.L_123:
        /*0068*/ 	.byte	0x04, 0x17
        /*006a*/ 	.short	(.L_125 - .L_124)
.L_124:
        /*006c*/ 	.word	0x00000000
        /*0070*/ 	.short	0x0002
        /*0072*/ 	.short	0x0010
        /*0074*/ 	.byte	0x00, 0xf5, 0x21, 0x00


	//----- nvinfo : EIATTR_KPARAM_INFO
	.align		4
.L_125:
        /*0078*/ 	.byte	0x04, 0x17
        /*007a*/ 	.short	(.L_127 - .L_126)
.L_126:
        /*007c*/ 	.word	0x00000000
        /*0080*/ 	.short	0x0001
        /*0082*/ 	.short	0x0008
        /*0084*/ 	.byte	0x00, 0xf0, 0x11, 0x00


	//----- nvinfo : EIATTR_KPARAM_INFO
	.align		4
.L_127:
        /*0088*/ 	.byte	0x04, 0x17
        /*008a*/ 	.short	(.L_129 - .L_128)
.L_128:
        /*008c*/ 	.word	0x00000000
        /*0090*/ 	.short	0x0000
        /*0092*/ 	.short	0x0000
        /*0094*/ 	.byte	0x00, 0xf5, 0x21, 0x00


	//----- nvinfo : EIATTR_SPARSE_MMA_MASK
	.align		4
.L_129:
        /*0098*/ 	.byte	0x03, 0x50
        /*009a*/ 	.short	0x0000


	//----- nvinfo : EIATTR_MAXREG_COUNT
	.align		4
        /*009c*/ 	.byte	0x03, 0x1b
        /*009e*/ 	.short	0x00ff


	//----- nvinfo : EIATTR_NUM_BARRIERS
	.align		4
        /*00a0*/ 	.byte	0x02, 0x4c
        /*00a2*/ 	.byte	0x01
	.zero		1


	//----- nvinfo : EIATTR_MERCURY_ISA_VERSION
	.align		4
        /*00a4*/ 	.byte	0x03, 0x5f
        /*00a6*/ 	.short	0x0101


	//----- nvinfo : EIATTR_VRC_CTA_INIT_COUNT
	.align		4
        /*00a8*/ 	.byte	0x02, 0x4a
	.zero		1
	.zero		1


	//----- nvinfo : EIATTR_EXIT_INSTR_OFFSETS
	.align		4
        /*00ac*/ 	.byte	0x04, 0x1c
        /*00ae*/ 	.short	(.L_131 - .L_130)


	//   ....[0]....
.L_130:
        /*00b0*/ 	.word	0x000008a0


	//   ....[1]....
        /*00b4*/ 	.word	0x00000f60


	//----- nvinfo : EIATTR_CRS_STACK_SIZE
	.align		4
.L_131:
        /*00b8*/ 	.byte	0x04, 0x1e
        /*00ba*/ 	.short	(.L_133 - .L_132)
.L_132:
        /*00bc*/ 	.word	0x00000000


	//----- nvinfo : EIATTR_CBANK_PARAM_SIZE
	.align		4
.L_133:
        /*00c0*/ 	.byte	0x03, 0x19
        /*00c2*/ 	.short	0x0044


	//----- nvinfo : EIATTR_PARAM_CBANK
	.align		4
        /*00c4*/ 	.byte	0x04, 0x0a
        /*00c6*/ 	.short	(.L_135 - .L_134)
	.align		4
.L_134:
        /*00c8*/ 	.word	index@(.nv.constant0.calculate_pocket_confidence)
        /*00cc*/ 	.short	0x0380
        /*00ce*/ 	.short	0x0044


	//----- nvinfo : EIATTR_SW_WAR
	.align		4
.L_135:
        /*00d0*/ 	.byte	0x04, 0x36
        /*00d2*/ 	.short	(.L_137 - .L_136)
.L_136:
        /*00d4*/ 	.word	0x00000008
.L_137:


//--------------------- .nv.info.fuse_detection_signals --------------------------
	.section	.nv.info.fuse_detection_signals,"",@"SHT_CUDA_INFO"
	.sectionflags	@""
	.align	4


	//----- nvinfo : EIATTR_CUDA_API_VERSION
	.align		4
        /*0000*/ 	.byte	0x04, 0x37
        /*0002*/ 	.short	(.L_139 - .L_138)
.L_138:
        /*0004*/ 	.word	0x00000082


	//----- nvinfo : EIATTR_KPARAM_INFO
	.align		4
.L_139:
        /*0008*/ 	.byte	0x04, 0x17
        /*000a*/ 	.short	(.L_141 - .L_140)
.L_140:
        /*000c*/ 	.word	0x00000000
        /*0010*/ 	.short	0x000a
        /*0012*/ 	.short	0x0040
        /*0014*/ 	.byte	0x00, 0xf0, 0x11, 0x00


	//----- nvinfo : EIATTR_KPARAM_INFO
	.align		4
.L_141:
        /*0018*/ 	.byte	0x04, 0x17
        /*001a*/ 	.short	(.L_143 - .L_142)
.L_142:
        /*001c*/ 	.word	0x00000000
        /*0020*/ 	.short	0x0009
        /*0022*/ 	.short	0x003c
        /*0024*/ 	.byte	0x00, 0xf0, 0x11, 0x00


	//----- nvinfo : EIATTR_KPARAM_INFO
	.align		4
.L_143:
        /*0028*/ 	.byte	0x04, 0x17
        /*002a*/ 	.short	(.L_145 - .L_144)
.L_144:
        /*002c*/ 	.word	0x00000000
        /*0030*/ 	.short	0x0008
        /*0032*/ 	.short	0x0038
        /*0034*/ 	.byte	0x00, 0xf0, 0x11, 0x00


	//----- nvinfo : EIATTR_KPARAM_INFO
	.align		4
.L_145:
        /*0038*/ 	.byte	0x04, 0x17
        /*003a*/ 	.short	(.L_147 - .L_146)
.L_146:
        /*003c*/ 	.word	0x00000000
        /*0040*/ 	.short	0x0007
        /*0042*/ 	.short	0x0034
        /*0044*/ 	.byte	0x00, 0xf0, 0x11, 0x00


	//----- nvinfo : EIATTR_KPARAM_INFO
	.align		4
.L_147:
        /*0048*/ 	.byte	0x04, 0x17
        /*004a*/ 	.short	(.L_149 - .L_148)
.L_148:
        /*004c*/ 	.word	0x00000000
        /*0050*/ 	.short	0x0006
        /*0052*/ 	.short	0x0030
        /*0054*/ 	.byte	0x00, 0xf0, 0x11, 0x00


	//----- nvinfo : EIATTR_KPARAM_INFO
	.align		4
.L_149:
        /*0058*/ 	.byte	0x04, 0x17
        /*005a*/ 	.short	(.L_151 - .L_150)
.L_150:
        /*005c*/ 	.word	0x00000000
        /*0060*/ 	.short	0x0005
        /*0062*/ 	.short	0x0028
        /*0064*/ 	.byte	0x00, 0xf5, 0x21, 0x00


	//----- nvinfo : EIATTR_KPARAM_INFO
	.align		4
.L_151:
        /*0068*/ 	.byte	0x04, 0x17
        /*006a*/ 	.short	(.L_153 - .L_152)
.L_152:
        /*006c*/ 	.word	0x00000000
        /*0070*/ 	.short	0x0004
        /*0072*/ 	.short	0x0020
        /*0074*/ 	.byte	0x00, 0xf5, 0x21, 0x00


	//----- nvinfo : EIATTR_KPARAM_INFO
	.align		4
.L_153:
        /*0078*/ 	.byte	0x04, 0x17
        /*007a*/ 	.short	(.L_155 - .L_154)
.L_154:
        /*007c*/ 	.word	0x00000000
        /*0080*/ 	.short	0x0003
        /*0082*/ 	.short	0x0018
        /*0084*/ 	.byte	0x00, 0xf5, 0x21, 0x00


	//----- nvinfo : EIATTR_KPARAM_INFO
	.align		4
.L_155:
        /*0088*/ 	.byte	0x04, 0x17
        /*008a*/ 	.short	(.L_157 - .L_156)
.L_156:
        /*008c*/ 	.word	0x00000000
        /*0090*/ 	.short	0x0002
        /*0092*/ 	.short	0x0010
        /*0094*/ 	.byte	0x00, 0xf5, 0x21, 0x00


	//----- nvinfo : EIATTR_KPARAM_INFO
	.align		4
.L_157:
        /*0098*/ 	.byte	0x04, 0x17
        /*009a*/ 	.short	(.L_159 - .L_158)
.L_158:
        /*009c*/ 	.word	0x00000000
        /*00a0*/ 	.short	0x0001
        /*00a2*/ 	.short	0x0008
        /*00a4*/ 	.byte	0x00, 0xf5, 0x21, 0x00


	//----- nvinfo : EIATTR_KPARAM_INFO
	.align		4
.L_159:
        /*00a8*/ 	.byte	0x04, 0x17
        /*00aa*/ 	.short	(.L_161 - .L_160)
.L_160:
        /*00ac*/ 	.word	0x00000000
        /*00b0*/ 	.short	0x0000
        /*00b2*/ 	.short	0x0000
        /*00b4*/ 	.byte	0x00, 0xf5, 0x21, 0x00


	//----- nvinfo : EIATTR_SPARSE_MMA_MASK
	.align		4
.L_161:
        /*00b8*/ 	.byte	0x03, 0x50
        /*00ba*/ 	.short	0x0000


	//----- nvinfo : EIATTR_MAXREG_COUNT
	.align		4
        /*00bc*/ 	.byte	0x03, 0x1b
        /*00be*/ 	.short	0x00ff


	//----- nvinfo : EIATTR_MERCURY_ISA_VERSION
	.align		4
        /*00c0*/ 	.byte	0x03, 0x5f
        /*00c2*/ 	.short	0x0101


	//----- nvinfo : EIATTR_VRC_CTA_INIT_COUNT
	.align		4
        /*00c4*/ 	.byte	0x02, 0x4a
	.zero		1
	.zero		1


	//----- nvinfo : EIATTR_EXIT_INSTR_OFFSETS
	.align		4
        /*00c8*/ 	.byte	0x04, 0x1c
        /*00ca*/ 	.short	(.L_163 - .L_162)


	//   ....[0]....
.L_162:
        /*00cc*/ 	.word	0x00000070


	//   ....[1]....
        /*00d0*/ 	.word	0x00000580


	//----- nvinfo : EIATTR_CRS_STACK_SIZE
	.align		4
.L_163:
        /*00d4*/ 	.byte	0x04, 0x1e
        /*00d6*/ 	.short	(.L_165 - .L_164)
.L_164:
        /*00d8*/ 	.word	0x00000000


	//----- nvinfo : EIATTR_CBANK_PARAM_SIZE
	.align		4
.L_165:
        /*00dc*/ 	.byte	0x03, 0x19
        /*00de*/ 	.short	0x0044


	//----- nvinfo : EIATTR_PARAM_CBANK
	.align		4
        /*00e0*/ 	.byte	0x04, 0x0a
        /*00e2*/ 	.short	(.L_167 - .L_166)
	.align		4
.L_166:
        /*00e4*/ 	.word	index@(.nv.constant0.fuse_detection_signals)
        /*00e8*/ 	.short	0x0380
        /*00ea*/ 	.short	0x0044


	//----- nvinfo : EIATTR_SW_WAR
	.align		4
.L_167:
        /*00ec*/ 	.byte	0x04, 0x36
        /*00ee*/ 	.short	(.L_169 - .L_168)
.L_168:
        /*00f0*/ 	.word	0x00000008
.L_169:


//--------------------- .nv.info.calculate_gap_priority --------------------------
	.section	.nv.info.calculate_gap_priority,"",@"SHT_CUDA_INFO"
	.sectionflags	@""
	.align	4


	//----- nvinfo : EIATTR_CUDA_API_VERSION
	.align		4
        /*0000*/ 	.byte	0x04, 0x37
        /*0002*/ 	.short	(.L_171 - .L_170)
.L_170:
        /*0004*/ 	.word	0x00000082


	//----- nvinfo : EIATTR_KPARAM_INFO
	.align		4
.L_171:
        /*0008*/ 	.byte	0x04, 0x17
        /*000a*/ 	.short	(.L_173 - .L_172)
.L_172:
        /*000c*/ 	.word	0x00000000
        /*0010*/ 	.short	0x0006
        /*0012*/ 	.short	0x002c
        /*0014*/ 	.byte	0x00, 0xf0, 0x11, 0x00


	//----- nvinfo : EIATTR_KPARAM_INFO
	.align		4
.L_173:
        /*0018*/ 	.byte	0x04, 0x17
        /*001a*/ 	.short	(.L_175 - .L_174)
.L_174:
        /*001c*/ 	.word	0x00000000
        /*0020*/ 	.short	0x0005
        /*0022*/ 	.short	0x0028
        /*0024*/ 	.byte	0x00, 0xf0, 0x11, 0x00


	//----- nvinfo : EIATTR_KPARAM_INFO
	.align		4
.L_175:
        /*0028*/ 	.byte	0x04, 0x17
        /*002a*/ 	.short	(.L_177 - .L_176)
.L_176:
        /*002c*/ 	.word	0x00000000
        /*0030*/ 	.short	0x0004
        /*0032*/ 	.short	0x0020
        /*0034*/ 	.byte	0x00, 0xf5, 0x21, 0x00


	//----- nvinfo : EIATTR_KPARAM_INFO
	.align		4
.L_177:
        /*0038*/ 	.byte	0x04, 0x17
        /*003a*/ 	.short	(.L_179 - .L_178)
.L_178:
        /*003c*/ 	.word	0x00000000
        /*0040*/ 	.short	0x0003
        /*0042*/ 	.short	0x0018
        /*0044*/ 	.byte	0x00, 0xf5, 0x21, 0x00


	//----- nvinfo : EIATTR_KPARAM_INFO
	.align		4
.L_179:
        /*0048*/ 	.byte	0x04, 0x17
        /*004a*/ 	.short	(.L_181 - .L_180)
.L_180:
        /*004c*/ 	.word	0x00000000
        /*0050*/ 	.short	0x0002
        /*0052*/ 	.short	0x0010
        /*0054*/ 	.byte	0x00, 0xf5, 0x21, 0x00


	//----- nvinfo : EIATTR_KPARAM_INFO
	.align		4
.L_181:
        /*0058*/ 	.byte	0x04, 0x17
        /*005a*/ 	.short	(.L_183 - .L_182)
.L_182:
        /*005c*/ 	.word	0x00000000
        /*0060*/ 	.short	0x0001
        /*0062*/ 	.short	0x0008
        /*0064*/ 	.byte	0x00, 0xf5, 0x21, 0x00


	//----- nvinfo : EIATTR_KPARAM_INFO
	.align		4
.L_183:
        /*0068*/ 	.byte	0x04, 0x17
        /*006a*/ 	.short	(.L_185 - .L_184)
.L_184:
        /*006c*/ 	.word	0x00000000
        /*0070*/ 	.short	0x0000
        /*0072*/ 	.short	0x0000
        /*0074*/ 	.byte	0x00, 0xf5, 0x21, 0x00


	//----- nvinfo : EIATTR_SPARSE_MMA_MASK
	.align		4
.L_185:
        /*0078*/ 	.byte	0x03, 0x50
        /*007a*/ 	.short	0x0000


	//----- nvinfo : EIATTR_MAXREG_COUNT
	.align		4
        /*007c*/ 	.byte	0x03, 0x1b
        /*007e*/ 	.short	0x00ff


	//----- nvinfo : EIATTR_MERCURY_ISA_VERSION
	.align		4
        /*0080*/ 	.byte	0x03, 0x5f
        /*0082*/ 	.short	0x0101


	//----- nvinfo : EIATTR_VRC_CTA_INIT_COUNT
	.align		4
        /*0084*/ 	.byte	0x02, 0x4a
	.zero		1
	.zero		1


	//----- nvinfo : EIATTR_EXIT_INSTR_OFFSETS
	.align		4
        /*0088*/ 	.byte	0x04, 0x1c
        /*008a*/ 	.short	(.L_187 - .L_186)


	//   ....[0]....
.L_186:
        /*008c*/ 	.word	0x00000070


	//   ....[1]....
        /*0090*/ 	.word	0x00000120


	//   ....[2]....
        /*0094*/ 	.word	0x00000270


	//----- nvinfo : EIATTR_CBANK_PARAM_SIZE
	.align		4
.L_187:
        /*0098*/ 	.byte	0x03, 0x19
        /*009a*/ 	.short	0x0030


	//----- nvinfo : EIATTR_PARAM_CBANK
	.align		4
        /*009c*/ 	.byte	0x04, 0x0a
        /*009e*/ 	.short	(.L_189 - .L_188)
	.align		4
.L_188:
        /*00a0*/ 	.word	index@(.nv.constant0.calculate_gap_priority)
        /*00a4*/ 	.short	0x0380
        /*00a6*/ 	.short	0x0030


	//----- nvinfo : EIATTR_SW_WAR
	.align		4
.L_189:
        /*00a8*/ 	.byte	0x04, 0x36
        /*00aa*/ 	.short	(.L_191 - .L_190)
.L_190:
        /*00ac*/ 	.word	0x00000008
.L_191:


//--------------------- .nv.info.detect_centrality_gaps --------------------------
	.section	.nv.info.detect_centrality_gaps,"",@"SHT_CUDA_INFO"
	.sectionflags	@""
	.align	4


	//----- nvinfo : EIATTR_CUDA_API_VERSION
	.align		4
        /*0000*/ 	.byte	0x04, 0x37
        /*0002*/ 	.short	(.L_193 - .L_192)
.L_192:
        /*0004*/ 	.word	0x00000082


	//----- nvinfo : EIATTR_KPARAM_INFO
	.align		4
.L_193:
        /*0008*/ 	.byte	0x04, 0x17
        /*000a*/ 	.short	(.L_195 - .L_194)
.L_194:
        /*000c*/ 	.word	0x00000000
        /*0010*/ 	.short	0x0005
        /*0012*/ 	.short	0x0024
        /*0014*/ 	.byte	0x00, 0xf0, 0x11, 0x00


	//----- nvinfo : EIATTR_KPARAM_INFO
	.align		4
.L_195:
        /*0018*/ 	.byte	0x04, 0x17
        /*001a*/ 	.short	(.L_197 - .L_196)
.L_196:
        /*001c*/ 	.word	0x00000000
        /*0020*/ 	.short	0x0004
        /*0022*/ 	.short	0x0020
        /*0024*/ 	.byte	0x00, 0xf0, 0x11, 0x00


	//----- nvinfo : EIATTR_KPARAM_INFO
	.align		4
.L_197:
        /*0028*/ 	.byte	0x04, 0x17
        /*002a*/ 	.short	(.L_199 - .L_198)
.L_198:
        /*002c*/ 	.word	0x00000000
        /*0030*/ 	.short	0x0003
        /*0032*/ 	.short	0x0018
        /*0034*/ 	.byte	0x00, 0xf5, 0x21, 0x00


	//----- nvinfo : EIATTR_KPARAM_INFO
	.align		4
.L_199:
        /*0038*/ 	.byte	0x04, 0x17
        /*003a*/ 	.short	(.L_201 - .L_200)
.L_200:
        /*003c*/ 	.word	0x00000000
        /*0040*/ 	.short	0x0002
        /*0042*/ 	.short	0x0010
        /*0044*/ 	.byte	0x00, 0xf5, 0x21, 0x00


	//----- nvinfo : EIATTR_KPARAM_INFO
	.align		4
.L_201:
        /*0048*/ 	.byte	0x04, 0x17
        /*004a*/ 	.short	(.L_203 - .L_202)
.L_202:
        /*004c*/ 	.word	0x00000000
        /*0050*/ 	.short	0x0001
        /*0052*/ 	.short	0x0008
        /*0054*/ 	.byte	0x00, 0xf5, 0x21, 0x00


	//----- nvinfo : EIATTR_KPARAM_INFO
	.align		4
.L_203:
        /*0058*/ 	.byte	0x04, 0x17
        /*005a*/ 	.short	(.L_205 - .L_204)
.L_204:
        /*005c*/ 	.word	0x00000000
        /*0060*/ 	.short	0x0000
        /*0062*/ 	.short	0x0000
        /*0064*/ 	.byte	0x00, 0xf5, 0x21, 0x00


	//----- nvinfo : EIATTR_SPARSE_MMA_MASK
	.align		4
.L_205:
        /*0068*/ 	.byte	0x03, 0x50
        /*006a*/ 	.short	0x0000


	//----- nvinfo : EIATTR_MAXREG_COUNT
	.align		4
        /*006c*/ 	.byte	0x03, 0x1b
        /*006e*/ 	.short	0x00ff


	//----- nvinfo : EIATTR_MERCURY_ISA_VERSION
	.align		4
        /*0070*/ 	.byte	0x03, 0x5f
        /*0072*/ 	.short	0x0101


	//----- nvinfo : EIATTR_INT_WARP_WIDE_INSTR_OFFSETS
	.align		4
        /*0074*/ 	.byte	0x04, 0x31
        /*0076*/ 	.short	(.L_207 - .L_206)


	//   ....[0]....
.L_206:
        /*0078*/ 	.word	0x00000140


	//   ....[1]....
        /*007c*/ 	.word	0x000001e0


	//----- nvinfo : EIATTR_VRC_CTA_INIT_COUNT
	.align		4
.L_207:
        /*0080*/ 	.byte	0x02, 0x4a
	.zero		1
	.zero		1


	//----- nvinfo : EIATTR_EXIT_INSTR_OFFSETS
	.align		4
        /*0084*/ 	.byte	0x04, 0x1c
        /*0086*/ 	.short	(.L_209 - .L_208)


	//   ....[0]....
.L_208:
        /*0088*/ 	.word	0x00000070


	//   ....[1]....
        /*008c*/ 	.word	0x00000120


	//   ....[2]....
        /*0090*/ 	.word	0x00000220


	//----- nvinfo : EIATTR_CBANK_PARAM_SIZE
	.align		4
.L_209:
        /*0094*/ 	.byte	0x03, 0x19
        /*0096*/ 	.short	0x0028


	//----- nvinfo : EIATTR_PARAM_CBANK
	.align		4
        /*0098*/ 	.byte	0x04, 0x0a
        /*009a*/ 	.short	(.L_211 - .L_210)
	.align		4
.L_210:
        /*009c*/ 	.word	index@(.nv.constant0.detect_centrality_gaps)
        /*00a0*/ 	.short	0x0380
        /*00a2*/ 	.short	0x0028


	//----- nvinfo : EIATTR_SW_WAR
	.align		4
.L_211:
        /*00a4*/ 	.byte	0x04, 0x36
        /*00a6*/ 	.short	(.L_213 - .L_212)
.L_212:
        /*00a8*/ 	.word	0x00000008
.L_213:


//--------------------- .nv.info.detect_conserved_gaps --------------------------
	.section	.nv.info.detect_conserved_gaps,"",@"SHT_CUDA_INFO"
	.sectionflags	@""
	.align	4


	//----- nvinfo : EIATTR_CUDA_API_VERSION
	.align		4
        /*0000*/ 	.byte	0x04, 0x37
        /*0002*/ 	.short	(.L_215 - .L_214)
.L_214:
        /*0004*/ 	.word	0x00000082


	//----- nvinfo : EIATTR_KPARAM_INFO
	.align		4
.L_215:
        /*0008*/ 	.byte	0x04, 0x17
        /*000a*/ 	.short	(.L_217 - .L_216)
.L_216:
        /*000c*/ 	.word	0x00000000
        /*0010*/ 	.short	0x0005
        /*0012*/ 	.short	0x0024
        /*0014*/ 	.byte	0x00, 0xf0, 0x11, 0x00


	//----- nvinfo : EIATTR_KPARAM_INFO
	.align		4
.L_217:
        /*0018*/ 	.byte	0x04, 0x17
        /*001a*/ 	.short	(.L_219 - .L_218)
.L_218:
        /*001c*/ 	.word	0x00000000
        /*0020*/ 	.short	0x0004
        /*0022*/ 	.short	0x0020
        /*0024*/ 	.byte	0x00, 0xf0, 0x11, 0x00


	//----- nvinfo : EIATTR_KPARAM_INFO
	.align		4
.L_219:
        /*0028*/ 	.byte	0x04, 0x17
        /*002a*/ 	.short	(.L_221 - .L_220)
.L_220:
        /*002c*/ 	.word	0x00000000
        /*0030*/ 	.short	0x0003
        /*0032*/ 	.short	0x0018
        /*0034*/ 	.byte	0x00, 0xf5, 0x21, 0x00


	//----- nvinfo : EIATTR_KPARAM_INFO
	.align		4
.L_221:
        /*0038*/ 	.byte	0x04, 0x17
        /*003a*/ 	.short	(.L_223 - .L_222)
.L_222:
        /*003c*/ 	.word	0x00000000
        /*0040*/ 	.short	0x0002
        /*0042*/ 	.short	0x0010
        /*0044*/ 	.byte	0x00, 0xf5, 0x21, 0x00


	//----- nvinfo : EIATTR_KPARAM_INFO
	.align		4
.L_223:
        /*0048*/ 	.byte	0x04, 0x17
        /*004a*/ 	.short	(.L_225 - .L_224)
.L_224:
        /*004c*/ 	.word	0x00000000
        /*0050*/ 	.short	0x0001
        /*0052*/ 	.short	0x0008
        /*0054*/ 	.byte	0x00, 0xf5, 0x21, 0x00


	//----- nvinfo : EIATTR_KPARAM_INFO
	.align		4
.L_225:
        /*0058*/ 	.byte	0x04, 0x17
        /*005a*/ 	.short	(.L_227 - .L_226)
.L_226:
        /*005c*/ 	.word	0x00000000
        /*0060*/ 	.short	0x0000
        /*0062*/ 	.short	0x0000
        /*0064*/ 	.byte	0x00, 0xf5, 0x21, 0x00


	//----- nvinfo : EIATTR_SPARSE_MMA_MASK
	.align		4
.L_227:
        /*0068*/ 	.byte	0x03, 0x50
        /*006a*/ 	.short	0x0000


	//----- nvinfo : EIATTR_MAXREG_COUNT
	.align		4
        /*006c*/ 	.byte	0x03, 0x1b
        /*006e*/ 	.short	0x00ff


	//----- nvinfo : EIATTR_MERCURY_ISA_VERSION
	.align		4
        /*0070*/ 	.byte	0x03, 0x5f
        /*0072*/ 	.short	0x0101


	//----- nvinfo : EIATTR_INT_WARP_WIDE_INSTR_OFFSETS
	.align		4
        /*0074*/ 	.byte	0x04, 0x31
        /*0076*/ 	.short	(.L_229 - .L_228)


	//   ....[0]....
.L_228:
        /*0078*/ 	.word	0x00000140


	//   ....[1]....
        /*007c*/ 	.word	0x000001e0


	//----- nvinfo : EIATTR_VRC_CTA_INIT_COUNT
	.align		4
.L_229:
        /*0080*/ 	.byte	0x02, 0x4a
	.zero		1
	.zero		1


	//----- nvinfo : EIATTR_EXIT_INSTR_OFFSETS
	.align		4
        /*0084*/ 	.byte	0x04, 0x1c
        /*0086*/ 	.short	(.L_231 - .L_230)


	//   ....[0]....
.L_230:
        /*0088*/ 	.word	0x00000070


	//   ....[1]....
        /*008c*/ 	.word	0x00000120


	//   ....[2]....
        /*0090*/ 	.word	0x00000220


	//----- nvinfo : EIATTR_CBANK_PARAM_SIZE
	.align		4
.L_231:
        /*0094*/ 	.byte	0x03, 0x19
        /*0096*/ 	.short	0x0028


	//----- nvinfo : EIATTR_PARAM_CBANK
	.align		4
        /*0098*/ 	.byte	0x04, 0x0a
        /*009a*/ 	.short	(.L_233 - .L_232)
	.align		4
.L_232:
        /*009c*/ 	.word	index@(.nv.constant0.detect_conserved_gaps)
        /*00a0*/ 	.short	0x0380
        /*00a2*/ 	.short	0x0028


	//----- nvinfo : EIATTR_SW_WAR
	.align		4
.L_233:
        /*00a4*/ 	.byte	0x04, 0x36
        /*00a6*/ 	.short	(.L_235 - .L_234)
.L_234:
        /*00a8*/ 	.word	0x00000008
.L_235:


//--------------------- .nv.info.map_conservation_to_structure --------------------------
	.section	.nv.info.map_conservation_to_structure,"",@"SHT_CUDA_INFO"
	.sectionflags	@""
	.align	4


	//----- nvinfo : EIATTR_CUDA_API_VERSION
	.align		4
        /*0000*/ 	.byte	0x04, 0x37
        /*0002*/ 	.short	(.L_237 - .L_236)
.L_236:
        /*0004*/ 	.word	0x00000082


	//----- nvinfo : EIATTR_KPARAM_INFO
	.align		4
.L_237:
        /*0008*/ 	.byte	0x04, 0x17
        /*000a*/ 	.short	(.L_239 - .L_238)
.L_238:
        /*000c*/ 	.word	0x00000000
        /*0010*/ 	.short	0x0004
        /*0012*/ 	.short	0x001c
        /*0014*/ 	.byte	0x00, 0xf0, 0x11, 0x00


	//----- nvinfo : EIATTR_KPARAM_INFO
	.align		4
.L_239:
        /*0018*/ 	.byte	0x04, 0x17
        /*001a*/ 	.short	(.L_241 - .L_240)
.L_240:
        /*001c*/ 	.word	0x00000000
        /*0020*/ 	.short	0x0003
        /*0022*/ 	.short	0x0018
        /*0024*/ 	.byte	0x00, 0xf0, 0x11, 0x00


	//----- nvinfo : EIATTR_KPARAM_INFO
	.align		4
.L_241:
        /*0028*/ 	.byte	0x04, 0x17
        /*002a*/ 	.short	(.L_243 - .L_242)
.L_242:
        /*002c*/ 	.word	0x00000000
        /*0030*/ 	.short	0x0002
        /*0032*/ 	.short	0x0010
        /*0034*/ 	.byte	0x00, 0xf5, 0x21, 0x00


	//----- nvinfo : EIATTR_KPARAM_INFO
	.align		4
.L_243:
        /*0038*/ 	.byte	0x04, 0x17
        /*003a*/ 	.short	(.L_245 - .L_244)
.L_244:
        /*003c*/ 	.word	0x00000000
        /*0040*/ 	.short	0x0001
        /*0042*/ 	.short	0x0008
        /*0044*/ 	.byte	0x00, 0xf5, 0x21, 0x00


	//----- nvinfo : EIATTR_KPARAM_INFO
	.align		4
.L_245:
        /*0048*/ 	.byte	0x04, 0x17
        /*004a*/ 	.short	(.L_247 - .L_246)
.L_246:
        /*004c*/ 	.word	0x00000000
        /*0050*/ 	.short	0x0000
        /*0052*/ 	.short	0x0000
        /*0054*/ 	.byte	0x00, 0xf5, 0x21, 0x00


	//----- nvinfo : EIATTR_SPARSE_MMA_MASK
	.align		4
.L_247:
        /*0058*/ 	.byte	0x03, 0x50
        /*005a*/ 	.short	0x0000


	//----- nvinfo : EIATTR_MAXREG_COUNT
	.align		4
        /*005c*/ 	.byte	0x03, 0x1b
        /*005e*/ 	.short	0x00ff


	//----- nvinfo : EIATTR_MERCURY_ISA_VERSION
	.align		4
        /*0060*/ 	.byte	0x03, 0x5f
        /*0062*/ 	.short	0x0101


	//----- nvinfo : EIATTR_VRC_CTA_INIT_COUNT
	.align		4
        /*0064*/ 	.byte	0x02, 0x4a
	.zero		1
	.zero		1


	//----- nvinfo : EIATTR_EXIT_INSTR_OFFSETS
	.align		4
        /*0068*/ 	.byte	0x04, 0x1c
        /*006a*/ 	.short	(.L_249 - .L_248)


	//   ....[0]....
.L_248:
        /*006c*/ 	.word	0x00000070


	//   ....[1]....
        /*0070*/ 	.word	0x000000f0


	//   ....[2]....
        /*0074*/ 	.word	0x00000160


	//----- nvinfo : EIATTR_CBANK_PARAM_SIZE
	.align		4
.L_249:
        /*0078*/ 	.byte	0x03, 0x19
        /*007a*/ 	.short	0x0020


	//----- nvinfo : EIATTR_PARAM_CBANK
	.align		4
        /*007c*/ 	.byte	0x04, 0x0a
        /*007e*/ 	.short	(.L_251 - .L_250)
	.align		4
.L_250:
        /*0080*/ 	.word	index@(.nv.constant0.map_conservation_to_structure)
        /*0084*/ 	.short	0x0380
        /*0086*/ 	.short	0x0020


	//----- nvinfo : EIATTR_SW_WAR
	.align		4
.L_251:
        /*0088*/ 	.byte	0x04, 0x36
        /*008a*/ 	.short	(.L_253 - .L_252)
.L_252:
        /*008c*/ 	.word	0x00000008
.L_253:


//--------------------- .nv.info.calculate_conservation --------------------------
	.section	.nv.info.calculate_conservation,"",@"SHT_CUDA_INFO"
	.sectionflags	@""
	.align	4


	//----- nvinfo : EIATTR_CUDA_API_VERSION
	.align		4
        /*0000*/ 	.byte	0x04, 0x37
        /*0002*/ 	.short	(.L_255 - .L_254)
.L_254:
        /*0004*/ 	.word	0x00000082


	//----- nvinfo : EIATTR_KPARAM_INFO
	.align		4
.L_255:
        /*0008*/ 	.byte	0x04, 0x17
        /*000a*/ 	.short	(.L_257 - .L_256)
.L_256:
        /*000c*/ 	.word	0x00000000
        /*0010*/ 	.short	0x0004
        /*0012*/ 	.short	0x0020
        /*0014*/ 	.byte	0x00, 0xf0, 0x11, 0x00


	//----- nvinfo : EIATTR_KPARAM_INFO
	.align		4
.L_257:
        /*0018*/ 	.byte	0x04, 0x17
        /*001a*/ 	.short	(.L_259 - .L_258)
.L_258:
        /*001c*/ 	.word	0x00000000
        /*0020*/ 	.short	0x0003
        /*0022*/ 	.short	0x0018
        /*0024*/ 	.byte	0x00, 0xf5, 0x21, 0x00


	//----- nvinfo : EIATTR_KPARAM_INFO
	.align		4
.L_259:
        /*0028*/ 	.byte	0x04, 0x17
        /*002a*/ 	.short	(.L_261 - .L_260)
.L_260:
        /*002c*/ 	.word	0x00000000
        /*0030*/ 	.short	0x0002
        /*0032*/ 	.short	0x0010
        /*0034*/ 	.byte	0x00, 0xf5, 0x21, 0x00


	//----- nvinfo : EIATTR_KPARAM_INFO
	.align		4
.L_261:
        /*0038*/ 	.byte	0x04, 0x17
        /*003a*/ 	.short	(.L_263 - .L_262)
.L_262:
        /*003c*/ 	.word	0x00000000
        /*0040*/ 	.short	0x0001
        /*0042*/ 	.short	0x0008
        /*0044*/ 	.byte	0x00, 0xf5, 0x21, 0x00


	//----- nvinfo : EIATTR_KPARAM_INFO
	.align		4
.L_263:
        /*0048*/ 	.byte	0x04, 0x17
        /*004a*/ 	.short	(.L_265 - .L_264)
.L_264:
        /*004c*/ 	.word	0x00000000
        /*0050*/ 	.short	0x0000
        /*0052*/ 	.short	0x0000
        /*0054*/ 	.byte	0x00, 0xf5, 0x21, 0x00


	//----- nvinfo : EIATTR_SPARSE_MMA_MASK
	.align		4
.L_265:
        /*0058*/ 	.byte	0x03, 0x50
        /*005a*/ 	.short	0x0000


	//----- nvinfo : EIATTR_MAXREG_COUNT
	.align		4
        /*005c*/ 	.byte	0x03, 0x1b
        /*005e*/ 	.short	0x00ff


	//----- nvinfo : EIATTR_MERCURY_ISA_VERSION
	.align		4
        /*0060*/ 	.byte	0x03, 0x5f
        /*0062*/ 	.short	0x0101


	//----- nvinfo : EIATTR_VRC_CTA_INIT_COUNT
	.align		4
        /*0064*/ 	.byte	0x02, 0x4a
	.zero		1
	.zero		1


	//----- nvinfo : EIATTR_EXIT_INSTR_OFFSETS
	.align		4
        /*0068*/ 	.byte	0x04, 0x1c
        /*006a*/ 	.short	(.L_267 - .L_266)


	//   ....[0]....
.L_266:
        /*006c*/ 	.word	0x00000070


	//   ....[1]....
        /*0070*/ 	.word	0x00000a00


	//----- nvinfo : EIATTR_CRS_STACK_SIZE
	.align		4
.L_267:
        /*0074*/ 	.byte	0x04, 0x1e
        /*0076*/ 	.short	(.L_269 - .L_268)
.L_268:
        /*0078*/ 	.word	0x00000000


	//----- nvinfo : EIATTR_CBANK_PARAM_SIZE
	.align		4
.L_269:
        /*007c*/ 	.byte	0x03, 0x19
        /*007e*/ 	.short	0x0024


	//----- nvinfo : EIATTR_PARAM_CBANK
	.align		4
        /*0080*/ 	.byte	0x04, 0x0a
        /*0082*/ 	.short	(.L_271 - .L_270)
	.align		4
.L_270:
        /*0084*/ 	.word	index@(.nv.constant0.calculate_conservation)
        /*0088*/ 	.short	0x0380
        /*008a*/ 	.short	0x0024


	//----- nvinfo : EIATTR_SW_WAR
	.align		4
.L_271:
        /*008c*/ 	.byte	0x04, 0x36
        /*008e*/ 	.short	(.L_273 - .L_272)
.L_272:
        /*0090*/ 	.word	0x00000008
.L_273:


//--------------------- .nv.info.count_aa_frequencies --------------------------
	.section	.nv.info.count_aa_frequencies,"",@"SHT_CUDA_INFO"
	.sectionflags	@""
	.align	4


	//----- nvinfo : EIATTR_CUDA_API_VERSION
	.align		4
        /*0000*/ 	.byte	0x04, 0x37
        /*0002*/ 	.short	(.L_275 - .L_274)
.L_274:
        /*0004*/ 	.word	0x00000082


	//----- nvinfo : EIATTR_KPARAM_INFO
	.align		4
.L_275:
        /*0008*/ 	.byte	0x04, 0x17
        /*000a*/ 	.short	(.L_277 - .L_276)
.L_276:
        /*000c*/ 	.word	0x00000000
        /*0010*/ 	.short	0x0003
        /*0012*/ 	.short	0x0014
        /*0014*/ 	.byte	0x00, 0xf0, 0x11, 0x00


	//----- nvinfo : EIATTR_KPARAM_INFO
	.align		4
.L_277:
        /*0018*/ 	.byte	0x04, 0x17
        /*001a*/ 	.short	(.L_279 - .L_278)
.L_278:
        /*001c*/ 	.word	0x00000000
        /*0020*/ 	.short	0x0002
        /*0022*/ 	.short	0x0010
        /*0024*/ 	.byte	0x00, 0xf0, 0x11, 0x00


	//----- nvinfo : EIATTR_KPARAM_INFO
	.align		4
.L_279:
        /*0028*/ 	.byte	0x04, 0x17
        /*002a*/ 	.short	(.L_281 - .L_280)
.L_280:
        /*002c*/ 	.word	0x00000000
        /*0030*/ 	.short	0x0001
        /*0032*/ 	.short	0x0008
        /*0034*/ 	.byte	0x00, 0xf5, 0x21, 0x00


	//----- nvinfo : EIATTR_KPARAM_INFO
	.align		4
.L_281:
        /*0038*/ 	.byte	0x04, 0x17
        /*003a*/ 	.short	(.L_283 - .L_282)
.L_282:
        /*003c*/ 	.word	0x00000000
        /*0040*/ 	.short	0x0000
        /*0042*/ 	.short	0x0000
        /*0044*/ 	.byte	0x00, 0xf5, 0x21, 0x00


	//----- nvinfo : EIATTR_SPARSE_MMA_MASK
	.align		4
.L_283:
        /*0048*/ 	.byte	0x03, 0x50
        /*004a*/ 	.short	0x0000


	//----- nvinfo : EIATTR_MAXREG_COUNT
	.align		4
        /*004c*/ 	.byte	0x03, 0x1b
        /*004e*/ 	.short	0x00ff


	//----- nvinfo : EIATTR_MERCURY_ISA_VERSION
	.align		4
        /*0050*/ 	.byte	0x03, 0x5f
        /*0052*/ 	.short	0x0101


	//----- nvinfo : EIATTR_VRC_CTA_INIT_COUNT
	.align		4
        /*0054*/ 	.byte	0x02, 0x4a
	.zero		1
	.zero		1


	//----- nvinfo : EIATTR_EXIT_INSTR_OFFSETS
	.align		4
        /*0058*/ 	.byte	0x04, 0x1c
        /*005a*/ 	.short	(.L_285 - .L_284)


	//   ....[0]....
.L_284:
        /*005c*/ 	.word	0x00000090


	//   ....[1]....
        /*0060*/ 	.word	0x00003390


	//----- nvinfo : EIATTR_CRS_STACK_SIZE
	.align		4
.L_285:
        /*0064*/ 	.byte	0x04, 0x1e
        /*0066*/ 	.short	(.L_287 - .L_286)
.L_286:
        /*0068*/ 	.word	0x00000000


	//----- nvinfo : EIATTR_CBANK_PARAM_SIZE
	.align		4
.L_287:
        /*006c*/ 	.byte	0x03, 0x19
        /*006e*/ 	.short	0x0018


	//----- nvinfo : EIATTR_PARAM_CBANK
	.align		4
        /*0070*/ 	.byte	0x04, 0x0a
        /*0072*/ 	.short	(.L_289 - .L_288)
	.align		4
.L_288:
        /*0074*/ 	.word	index@(.nv.constant0.count_aa_frequencies)
        /*0078*/ 	.short	0x0380
        /*007a*/ 	.short	0x0018


	//----- nvinfo : EIATTR_SW_WAR
	.align		4
.L_289:
        /*007c*/ 	.byte	0x04, 0x36
        /*007e*/ 	.short	(.L_291 - .L_290)
.L_290:
        /*0080*/ 	.word	0x00000008
.L_291:


//--------------------- .nv.callgraph             --------------------------
	.section	.nv.callgraph,"",@"SHT_CUDA_CALLGRAPH"
	.align	4
	.sectionentsize	8
	.align		4
        /*0000*/ 	.word	0x00000000
	.align		4
        /*0004*/ 	.word	0xffffffff
	.align		4
        /*0008*/ 	.word	0x00000000
	.align		4
        /*000c*/ 	.word	0xfffffffe
	.align		4
        /*0010*/ 	.word	0x00000000
	.align		4
        /*0014*/ 	.word	0xfffffffd
	.align		4
        /*0018*/ 	.word	0x00000000
	.align		4
        /*001c*/ 	.word	0xfffffffc


//--------------------- .text.cluster_gap_residues --------------------------
	.section	.text.cluster_gap_residues,"ax",@progbits
	.align	128
        .global         cluster_gap_residues
        .type           cluster_gap_residues,@function
        .size           cluster_gap_residues,(.L_x_152 - cluster_gap_residues)
        .other          cluster_gap_residues,@"STO_CUDA_ENTRY STV_DEFAULT"
cluster_gap_residues:
.text.cluster_gap_residues:
[----:B------:R-:W-:Y:S01]  /*0000*/  LDC R1, c[0x0][0x37c] ;  /* 0x0000df00ff017b82 */ /* 0x000fe20000000800 */
[----:B------:R-:W0:Y:S07]  /*0010*/  S2R R0, SR_TID.X ;  /* 0x0000000000007919 */ /* 0x000e2e0000002100 */
[----:B------:R-:W0:Y:S01]  /*0020*/  S2UR UR4, SR_CTAID.X ;  /* 0x00000000000479c3 */ /* 0x000e220000002500 */
[----:B------:R-:W1:Y:S07]  /*0030*/  LDCU UR13, c[0x0][0x398] ;  /* 0x00007300ff0d77ac */ /* 0x000e6e0008000800 */
[----:B------:R-:W0:Y:S02]  /*0040*/  LDC R5, c[0x0][0x360] ;  /* 0x0000d800ff057b82 */ /* 0x000e240000000800 */
[----:B0-----:R-:W-:-:S05]  /*0050*/  IMAD R5, R5, UR4, R0 ;  /* 0x0000000405057c24 */ /* 0x001fca000f8e0200 */
[----:B-1----:R-:W-:-:S13]  /*0060*/  ISETP.GE.AND P0, PT, R5, UR13, PT ;  /* 0x0000000d05007c0c */ /* 0x002fda000bf06270 */
[----:B------:R-:W-:Y:S05]  /*0070*/  @P0 EXIT ;  /* 0x000000000000094d */ /* 0x000fea0003800000 */
[----:B------:R-:W0:Y:S01]  /*0080*/  LDC.64 R2, c[0x0][0x388] ;  /* 0x0000e200ff027b82 */ /* 0x000e220000000a00 */
[----:B------:R-:W1:Y:S01]  /*0090*/  LDCU.64 UR14, c[0x0][0x358] ;  /* 0x00006b00ff0e77ac */ /* 0x000e620008000a00 */
[----:B------:R-:W-:Y:S01]  /*00a0*/  UISETP.GE.AND UP0, UPT, UR13, 0x1, UPT ;  /* 0x000000010d00788c */ /* 0x000fe2000bf06270 */
[----:B0-----:R-:W-:-:S05]  /*00b0*/  IMAD.WIDE R2, R5, 0x4, R2 ;  /* 0x0000000405027825 */ /* 0x001fca00078e0202 */
[----:B-1----:R0:W-:Y:S01]  /*00c0*/  STG.E desc[UR14][R2.64], R5 ;  /* 0x0000000502007986 */ /* 0x0021e2000c10190e */
[----:B------:R-:W-:Y:S06]  /*00d0*/  BAR.SYNC.DEFER_BLOCKING 0x0 ;  /* 0x0000000000007b1d */ /* 0x000fec0000010000 */
[----:B------:R-:W-:Y:S05]  /*00e0*/  BRA.U !UP0, `(.L_x_0) ;  /* 0x0000000508ec7547 */ /* 0x000fea000b800000 */
[----:B------:R-:W-:Y:S02]  /*00f0*/  UISETP.GE.U32.AND UP1, UPT, UR13, 0x8, UPT ;  /* 0x000000080d00788c */ /* 0x000fe4000bf26070 */
[----:B------:R-:W-:Y:S01]  /*0100*/  IMAD R7, R5, UR13, RZ ;  /* 0x0000000d05077c24 */ /* 0x000fe2000f8e02ff */
[----:B------:R-:W-:Y:S01]  /*0110*/  ULOP3.LUT UR12, UR13, 0x7, URZ, 0xc0, !UPT ;  /* 0x000000070d0c7892 */ /* 0x000fe2000f8ec0ff */
[----:B------:R-:W-:-:S03]  /*0120*/  IMAD.MOV.U32 R0, RZ, RZ, RZ ;  /* 0x000000ffff007224 */ /* 0x000fc600078e00ff */
[----:B------:R-:W-:Y:S02]  /*0130*/  UISETP.NE.AND UP0, UPT, UR12, URZ, UPT ;  /* 0x000000ff0c00728c */ /* 0x000fe4000bf05270 */
[----:B------:R-:W-:Y:S09]  /*0140*/  BRA.U !UP1, `(.L_x_1) ;  /* 0x0000000109d87547 */ /* 0x000ff2000b800000 */
[----:B------:R-:W1:Y:S01]  /*0150*/  LDCU.128 UR8, c[0x0][0x380] ;  /* 0x00007000ff0877ac */ /* 0x000e620008000c00 */
[----:B------:R-:W-:Y:S01]  /*0160*/  IMAD.MOV.U32 R4, RZ, RZ, R7 ;  /* 0x000000ffff047224 */ /* 0x000fe200078e0007 */
[----:B------:R-:W2:Y:S01]  /*0170*/  LDCU UR16, c[0x0][0x390] ;  /* 0x00007200ff1077ac */ /* 0x000ea20008000800 */
[----:B-1----:R-:W-:Y:S02]  /*0180*/  UIADD3 UR4, UP2, UPT, UR10, 0x10, URZ ;  /* 0x000000100a047890 */ /* 0x002fe4000ff5e0ff */
[----:B------:R-:W-:Y:S02]  /*0190*/  UIADD3 UR6, UP1, UPT, UR8, 0x10, URZ ;  /* 0x0000001008067890 */ /* 0x000fe4000ff3e0ff */
[----:B------:R-:W-:Y:S02]  /*01a0*/  ULOP3.LUT UR8, UR13, 0x7ffffff8, URZ, 0xc0, !UPT ;  /* 0x7ffffff80d087892 */ /* 0x000fe4000f8ec0ff */
[----:B------:R-:W-:Y:S01]  /*01b0*/  UIADD3.X UR5, UPT, UPT, URZ, UR11, URZ, UP2, !UPT ;  /* 0x0000000bff057290 */ /* 0x000fe200097fe4ff */
[----:B------:R-:W-:Y:S01]  /*01c0*/  IMAD.U32 R6, RZ, RZ, UR4 ;  /* 0x00000004ff067e24 */ /* 0x000fe2000f8e00ff */
[----:B------:R-:W-:-:S02]  /*01d0*/  UIADD3.X UR7, UPT, UPT, URZ, UR9, URZ, UP1, !UPT ;  /* 0x00000009ff077290 */ /* 0x000fc40008ffe4ff */
[----:B------:R-:W-:Y:S01]  /*01e0*/  IMAD.U32 R0, RZ, RZ, UR8 ;  /* 0x00000008ff007e24 */ /* 0x000fe2000f8e00ff */
[----:B------:R-:W-:Y:S01]  /*01f0*/  UIADD3 UR9, UPT, UPT, -UR8, URZ, URZ ;  /* 0x000000ff08097290 */ /* 0x000fe2000fffe1ff */
[----:B--2---:R-:W-:-:S11]  /*0200*/  IMAD.U32 R9, RZ, RZ, UR5 ;  /* 0x00000005ff097e24 */ /* 0x004fd6000f8e00ff */
.L_x_2:
[----:B------:R-:W-:Y:S02]  /*0210*/  IMAD.U32 R10, RZ, RZ, UR6 ;  /* 0x00000006ff0a7e24 */ /* 0x000fe4000f8e00ff */
[----:B------:R-:W-:Y:S02]  /*0220*/  IMAD.U32 R11, RZ, RZ, UR7 ;  /* 0x00000007ff0b7e24 */ /* 0x000fe4000f8e00ff */
[----:B------:R-:W-:-:S05]  /*0230*/  IMAD.WIDE R10, R4, 0x4, R10 ;  /* 0x00000004040a7825 */ /* 0x000fca00078e020a */
[----:B------:R-:W2:Y:S04]  /*0240*/  LDG.E.CONSTANT R8, desc[UR14][R10.64+-0x10] ;  /* 0xfffff00e0a087981 */ /* 0x000ea8000c1e9900 */
[----:B------:R-:W3:Y:S04]  /*0250*/  LDG.E.CONSTANT R12, desc[UR14][R10.64+-0xc] ;  /* 0xfffff40e0a0c7981 */ /* 0x000ee8000c1e9900 */
[----:B------:R-:W4:Y:S04]  /*0260*/  LDG.E.CONSTANT R13, desc[UR14][R10.64+-0x8] ;  /* 0xfffff80e0a0d7981 */ /* 0x000f28000c1e9900 */
[----:B------:R-:W5:Y:S04]  /*0270*/  LDG.E.CONSTANT R14, desc[UR14][R10.64+-0x4] ;  /* 0xfffffc0e0a0e7981 */ /* 0x000f68000c1e9900 */
[----:B------:R-:W5:Y:S04]  /*0280*/  LDG.E.CONSTANT R15, desc[UR14][R10.64] ;  /* 0x0000000e0a0f7981 */ /* 0x000f68000c1e9900 */
[----:B------:R-:W5:Y:S04]  /*0290*/  LDG.E.CONSTANT R16, desc[UR14][R10.64+0x4] ;  /* 0x0000040e0a107981 */ /* 0x000f68000c1e9900 */
[----:B------:R-:W5:Y:S04]  /*02a0*/  LDG.E.CONSTANT R17, desc[UR14][R10.64+0x8] ;  /* 0x0000080e0a117981 */ /* 0x000f68000c1e9900 */
[----:B------:R-:W5:Y:S01]  /*02b0*/  LDG.E.CONSTANT R18, desc[UR14][R10.64+0xc] ;  /* 0x00000c0e0a127981 */ /* 0x000f62000c1e9900 */
[----:B--2---:R-:W-:Y:S01]  /*02c0*/  FSETP.GEU.AND P6, PT, R8, UR16, PT ;  /* 0x0000001008007c0b */ /* 0x004fe2000bfce000 */
[----:B------:R-:W-:-:S12]  /*02d0*/  IMAD.MOV.U32 R8, RZ, RZ, R6 ;  /* 0x000000ffff087224 */ /* 0x000fd800078e0006 */
[----:B------:R-:W0:Y:S01]  /*02e0*/  @!P6 LDG.E R6, desc[UR14][R8.64+-0x10] ;  /* 0xfffff00e0806e981 */ /* 0x000e22000c1e1900 */
[----:B---3--:R-:W-:Y:S02]  /*02f0*/  FSETP.GEU.AND P0, PT, R12, UR16, PT ;  /* 0x000000100c007c0b */ /* 0x008fe4000bf0e000 */
[----:B----4-:R-:W-:Y:S02]  /*0300*/  FSETP.GEU.AND P1, PT, R13, UR16, PT ;  /* 0x000000100d007c0b */ /* 0x010fe4000bf2e000 */
[----:B-----5:R-:W-:Y:S02]  /*0310*/  FSETP.GEU.AND P2, PT, R14, UR16, PT ;  /* 0x000000100e007c0b */ /* 0x020fe4000bf4e000 */
[----:B------:R-:W-:Y:S02]  /*0320*/  FSETP.GEU.AND P3, PT, R15, UR16, PT ;  /* 0x000000100f007c0b */ /* 0x000fe4000bf6e000 */
[----:B------:R-:W-:-:S05]  /*0330*/  FSETP.GEU.AND P4, PT, R16, UR16, PT ;  /* 0x0000001010007c0b */ /* 0x000fca000bf8e000 */
[----:B------:R-:W2:Y:S01]  /*0340*/  @!P0 LDG.E R12, desc[UR14][R8.64+-0xc] ;  /* 0xfffff40e080c8981 */ /* 0x000ea2000c1e1900 */
[----:B------:R-:W-:-:S03]  /*0350*/  FSETP.GEU.AND P5, PT, R17, UR16, PT ;  /* 0x0000001011007c0b */ /* 0x000fc6000bfae000 */
[----:B------:R-:W3:Y:S04]  /*0360*/  @!P1 LDG.E R14, desc[UR14][R8.64+-0x8] ;  /* 0xfffff80e080e9981 */ /* 0x000ee8000c1e1900 */
[----:B------:R-:W4:Y:S04]  /*0370*/  @!P2 LDG.E R16, desc[UR14][R8.64+-0x4] ;  /* 0xfffffc0e0810a981 */ /* 0x000f28000c1e1900 */
[----:B------:R-:W5:Y:S01]  /*0380*/  @!P4 LDG.E R10, desc[UR14][R8.64+0x4] ;  /* 0x0000040e080ac981 */ /* 0x000f62000c1e1900 */
[----:B0-----:R-:W-:Y:S02]  /*0390*/  @!P6 VIMNMX R5, PT, PT, R5, R6, PT ;  /* 0x000000060505e248 */ /* 0x001fe40003fe0100 */
[----:B------:R-:W-:Y:S01]  /*03a0*/  FSETP.GEU.AND P6, PT, R18, UR16, PT ;  /* 0x0000001012007c0b */ /* 0x000fe2000bfce000 */
[----:B------:R-:W5:Y:S04]  /*03b0*/  @!P3 LDG.E R6, desc[UR14][R8.64] ;  /* 0x0000000e0806b981 */ /* 0x000f68000c1e1900 */
[----:B------:R-:W5:Y:S08]  /*03c0*/  @!P5 LDG.E R18, desc[UR14][R8.64+0x8] ;  /* 0x0000080e0812d981 */ /* 0x000f70000c1e1900 */
[----:B------:R0:W5:Y:S01]  /*03d0*/  @!P6 LDG.E R20, desc[UR14][R8.64+0xc] ;  /* 0x00000c0e0814e981 */ /* 0x000162000c1e1900 */
[----:B--2---:R-:W-:-:S04]  /*03e0*/  @!P0 VIMNMX R5, PT, PT, R5, R12, PT ;  /* 0x0000000c05058248 */ /* 0x004fc80003fe0100 */
[----:B---3--:R-:W-:Y:S01]  /*03f0*/  @!P1 VIMNMX R5, PT, PT, R5, R14, PT ;  /* 0x0000000e05059248 */ /* 0x008fe20003fe0100 */
[----:B------:R-:W-:-:S03]  /*0400*/  UIADD3 UR9, UPT, UPT, UR9, 0x8, URZ ;  /* 0x0000000809097890 */ /* 0x000fc6000fffe0ff */
[----:B----4-:R-:W-:Y:S01]  /*0410*/  @!P2 VIMNMX R5, PT, PT, R5, R16, PT ;  /* 0x000000100505a248 */ /* 0x010fe20003fe0100 */
[----:B------:R-:W-:Y:S01]  /*0420*/  UISETP.NE.AND UP1, UPT, UR9, URZ, UPT ;  /* 0x000000ff0900728c */ /* 0x000fe2000bf25270 */
[----:B------:R-:W-:Y:S02]  /*0430*/  VIADD R4, R4, 0x8 ;  /* 0x0000000804047836 */ /* 0x000fe40000000000 */
[----:B-----5:R-:W-:-:S04]  /*0440*/  @!P3 VIMNMX R5, PT, PT, R5, R6, PT ;  /* 0x000000060505b248 */ /* 0x020fc80003fe0100 */
[----:B------:R-:W-:Y:S02]  /*0450*/  @!P4 VIMNMX R5, PT, PT, R5, R10, PT ;  /* 0x0000000a0505c248 */ /* 0x000fe40003fe0100 */
[----:B------:R-:W-:Y:S02]  /*0460*/  IADD3 R6, P0, PT, R8, 0x20, RZ ;  /* 0x0000002008067810 */ /* 0x000fe40007f1e0ff */
[----:B------:R-:W-:-:S03]  /*0470*/  @!P5 VIMNMX R5, PT, PT, R5, R18, PT ;  /* 0x000000120505d248 */ /* 0x000fc60003fe0100 */
[----:B0-----:R-:W-:Y:S01]  /*0480*/  IMAD.X R9, RZ, RZ, R9, P0 ;  /* 0x000000ffff097224 */ /* 0x001fe200000e0609 */
[----:B------:R-:W-:Y:S01]  /*0490*/  @!P6 VIMNMX R5, PT, PT, R5, R20, PT ;  /* 0x000000140505e248 */ /* 0x000fe20003fe0100 */
[----:B------:R-:W-:Y:S06]  /*04a0*/  BRA.U UP1, `(.L_x_2) ;  /* 0xfffffffd01587547 */ /* 0x000fec000b83ffff */
.L_x_1:
[----:B------:R-:W-:Y:S05]  /*04b0*/  BRA.U !UP0, `(.L_x_0) ;  /* 0x0000000108f87547 */ /* 0x000fea000b800000 */
[----:B------:R-:W1:Y:S01]  /*04c0*/  LDCU UR4, c[0x0][0x398] ;  /* 0x00007300ff0477ac */ /* 0x000e620008000800 */
[----:B------:R-:W-:Y:S02]  /*04d0*/  UISETP.GE.U32.AND UP0, UPT, UR12, 0x4, UPT ;  /* 0x000000040c00788c */ /* 0x000fe4000bf06070 */
[----:B-1----:R-:W-:-:S04]  /*04e0*/  ULOP3.LUT UR5, UR4, 0x3, URZ, 0xc0, !UPT ;  /* 0x0000000304057892 */ /* 0x002fc8000f8ec0ff */
[----:B------:R-:W-:-:S03]  /*04f0*/  UISETP.NE.AND UP1, UPT, UR5, URZ, UPT ;  /* 0x000000ff0500728c */ /* 0x000fc6000bf25270 */
[----:B------:R-:W-:Y:S08]  /*0500*/  BRA.U !UP0, `(.L_x_3) ;  /* 0x00000001085c7547 */ /* 0x000ff0000b800000 */
[----:B------:R-:W1:Y:S01]  /*0510*/  LDC.64 R8, c[0x0][0x380] ;  /* 0x0000e000ff087b82 */ /* 0x000e620000000a00 */
[----:B------:R-:W-:Y:S01]  /*0520*/  IMAD.IADD R11, R7, 0x1, R0 ;  /* 0x00000001070b7824 */ /* 0x000fe200078e0200 */
[----:B------:R-:W2:Y:S03]  /*0530*/  LDCU UR6, c[0x0][0x390] ;  /* 0x00007200ff0677ac */ /* 0x000ea60008000800 */
[----:B-1----:R-:W-:-:S03]  /*0540*/  IMAD.WIDE R8, R11, 0x4, R8 ;  /* 0x000000040b087825 */ /* 0x002fc600078e0208 */
[----:B------:R-:W1:Y:S02]  /*0550*/  LDC.64 R10, c[0x0][0x388] ;  /* 0x0000e200ff0a7b82 */ /* 0x000e640000000a00 */
[----:B------:R-:W2:Y:S04]  /*0560*/  LDG.E.CONSTANT R13, desc[UR14][R8.64] ;  /* 0x0000000e080d7981 */ /* 0x000ea8000c1e9900 */
[----:B------:R-:W3:Y:S04]  /*0570*/  LDG.E.CONSTANT R4, desc[UR14][R8.64+0x4] ;  /* 0x0000040e08047981 */ /* 0x000ee8000c1e9900 */
[----:B------:R-:W4:Y:S04]  /*0580*/  LDG.E.CONSTANT R6, desc[UR14][R8.64+0x8] ;  /* 0x0000080e08067981 */ /* 0x000f28000c1e9900 */
[----:B------:R-:W5:Y:S01]  /*0590*/  LDG.E.CONSTANT R12, desc[UR14][R8.64+0xc] ;  /* 0x00000c0e080c7981 */ /* 0x000f62000c1e9900 */
[----:B-1----:R-:W-:Y:S01]  /*05a0*/  IMAD.WIDE.U32 R10, R0, 0x4, R10 ;  /* 0x00000004000a7825 */ /* 0x002fe200078e000a */
[----:B--2---:R-:W-:-:S02]  /*05b0*/  FSETP.GEU.AND P0, PT, R13, UR6, PT ;  /* 0x000000060d007c0b */ /* 0x004fc4000bf0e000 */
[----:B---3--:R-:W-:Y:S02]  /*05c0*/  FSETP.GEU.AND P1, PT, R4, UR6, PT ;  /* 0x0000000604007c0b */ /* 0x008fe4000bf2e000 */
[----:B----4-:R-:W-:Y:S02]  /*05d0*/  FSETP.GEU.AND P2, PT, R6, UR6, PT ;  /* 0x0000000606007c0b */ /* 0x010fe4000bf4e000 */
[----:B-----5:R-:W-:-:S07]  /*05e0*/  FSETP.GEU.AND P3, PT, R12, UR6, PT ;  /* 0x000000060c007c0b */ /* 0x020fce000bf6e000 */
[----:B------:R-:W0:Y:S04]  /*05f0*/  @!P0 LDG.E R4, desc[UR14][R10.64] ;  /* 0x0000000e0a048981 */ /* 0x000e28000c1e1900 */
[----:B------:R-:W2:Y:S04]  /*0600*/  @!P1 LDG.E R6, desc[UR14][R10.64+0x4] ;  /* 0x0000040e0a069981 */ /* 0x000ea8000c1e1900 */
[----:B------:R-:W3:Y:S04]  /*0610*/  @!P2 LDG.E R12, desc[UR14][R10.64+0x8] ;  /* 0x0000080e0a0ca981 */ /* 0x000ee8000c1e1900 */
[----:B------:R-:W4:Y:S01]  /*0620*/  @!P3 LDG.E R8, desc[UR14][R10.64+0xc] ;  /* 0x00000c0e0a08b981 */ /* 0x000f22000c1e1900 */
[----:B------:R-:W-:Y:S01]  /*0630*/  VIADD R0, R0, 0x4 ;  /* 0x0000000400007836 */ /* 0x000fe20000000000 */
[----:B0-----:R-:W-:-:S04]  /*0640*/  @!P0 VIMNMX R5, PT, PT, R5, R4, PT ;  /* 0x0000000405058248 */ /* 0x001fc80003fe0100 */
[----:B--2---:R-:W-:-:S04]  /*0650*/  @!P1 VIMNMX R5, PT, PT, R5, R6, PT ;  /* 0x0000000605059248 */ /* 0x004fc80003fe0100 */
[----:B---3--:R-:W-:-:S04]  /*0660*/  @!P2 VIMNMX R5, PT, PT, R5, R12, PT ;  /* 0x0000000c0505a248 */ /* 0x008fc80003fe0100 */
[----:B----4-:R-:W-:-:S07]  /*0670*/  @!P3 VIMNMX R5, PT, PT, R5, R8, PT ;  /* 0x000000080505b248 */ /* 0x010fce0003fe0100 */
.L_x_3:
[----:B------:R-:W-:Y:S05]  /*0680*/  BRA.U !UP1, `(.L_x_0) ;  /* 0x0000000109847547 */ /* 0x000fea000b800000 */
[----:B------:R-:W-:Y:S02]  /*0690*/  UISETP.NE.AND UP0, UPT, UR5, 0x1, UPT ;  /* 0x000000010500788c */ /* 0x000fe4000bf05270 */
[----:B------:R-:W-:-:S04]  /*06a0*/  ULOP3.LUT UR4, UR4, 0x1, URZ, 0xc0, !UPT ;  /* 0x0000000104047892 */ /* 0x000fc8000f8ec0ff */
[----:B------:R-:W-:-:S03]  /*06b0*/  UISETP.NE.U32.AND UP1, UPT, UR4, 0x1, UPT ;  /* 0x000000010400788c */ /* 0x000fc6000bf25070 */
[----:B------:R-:W-:Y:S08]  /*06c0*/  BRA.U !UP0, `(.L_x_4) ;  /* 0x00000001083c7547 */ /* 0x000ff0000b800000 */
[----:B------:R-:W1:Y:S01]  /*06d0*/  LDC.64 R8, c[0x0][0x380] ;  /* 0x0000e000ff087b82 */ /* 0x000e620000000a00 */
[----:B------:R-:W-:Y:S01]  /*06e0*/  IMAD.IADD R11, R7, 0x1, R0 ;  /* 0x00000001070b7824 */ /* 0x000fe200078e0200 */
[----:B------:R-:W2:Y:S03]  /*06f0*/  LDCU UR4, c[0x0][0x390] ;  /* 0x00007200ff0477ac */ /* 0x000ea60008000800 */
[----:B-1----:R-:W-:-:S03]  /*0700*/  IMAD.WIDE R8, R11, 0x4, R8 ;  /* 0x000000040b087825 */ /* 0x002fc600078e0208 */
[----:B------:R-:W1:Y:S02]  /*0710*/  LDC.64 R10, c[0x0][0x388] ;  /* 0x0000e200ff0a7b82 */ /* 0x000e640000000a00 */
[----:B------:R-:W2:Y:S04]  /*0720*/  LDG.E.CONSTANT R6, desc[UR14][R8.64] ;  /* 0x0000000e08067981 */ /* 0x000ea8000c1e9900 */
[----:B------:R-:W3:Y:S01]  /*0730*/  LDG.E.CONSTANT R4, desc[UR14][R8.64+0x4] ;  /* 0x0000040e08047981 */ /* 0x000ee2000c1e9900 */
[----:B-1----:R-:W-:Y:S01]  /*0740*/  IMAD.WIDE.U32 R10, R0, 0x4, R10 ;  /* 0x00000004000a7825 */ /* 0x002fe200078e000a */
[----:B--2---:R-:W-:Y:S02]  /*0750*/  FSETP.GEU.AND P0, PT, R6, UR4, PT ;  /* 0x0000000406007c0b */ /* 0x004fe4000bf0e000 */
[----:B---3--:R-:W-:-:S11]  /*0760*/  FSETP.GEU.AND P1, PT, R4, UR4, PT ;  /* 0x0000000404007c0b */ /* 0x008fd6000bf2e000 */
[----:B------:R-:W0:Y:S04]  /*0770*/  @!P0 LDG.E R4, desc[UR14][R10.64] ;  /* 0x0000000e0a048981 */ /* 0x000e28000c1e1900 */
[----:B------:R-:W2:Y:S01]  /*0780*/  @!P1 LDG.E R6, desc[UR14][R10.64+0x4] ;  /* 0x0000040e0a069981 */ /* 0x000ea2000c1e1900 */
[----:B------:R-:W-:Y:S01]  /*0790*/  VIADD R0, R0, 0x2 ;  /* 0x0000000200007836 */ /* 0x000fe20000000000 */
[----:B0-----:R-:W-:-:S04]  /*07a0*/  @!P0 VIMNMX R5, PT, PT, R5, R4, PT ;  /* 0x0000000405058248 */ /* 0x001fc80003fe0100 */
[----:B--2---:R-:W-:-:S07]  /*07b0*/  @!P1 VIMNMX R5, PT, PT, R5, R6, PT ;  /* 0x0000000605059248 */ /* 0x004fce0003fe0100 */
.L_x_4:
[----:B------:R-:W-:Y:S05]  /*07c0*/  BRA.U UP1, `(.L_x_0) ;  /* 0x0000000101347547 */ /* 0x000fea000b800000 */
[----:B------:R-:W1:Y:S01]  /*07d0*/  LDC.64 R8, c[0x0][0x380] ;  /* 0x0000e000ff087b82 */ /* 0x000e620000000a00 */
[----:B------:R-:W-:Y:S01]  /*07e0*/  IMAD.IADD R7, R7, 0x1, R0 ;  /* 0x0000000107077824 */ /* 0x000fe200078e0200 */
[----:B------:R-:W2:Y:S03]  /*07f0*/  LDCU UR4, c[0x0][0x390] ;  /* 0x00007200ff0477ac */ /* 0x000ea60008000800 */
[----:B-1----:R-:W-:-:S06]  /*0800*/  IMAD.WIDE R6, R7, 0x4, R8 ;  /* 0x0000000407067825 */ /* 0x002fcc00078e0208 */
[----:B------:R-:W2:Y:S01]  /*0810*/  LDG.E.CONSTANT R6, desc[UR14][R6.64] ;  /* 0x0000000e06067981 */ /* 0x000ea2000c1e9900 */
[----:B------:R-:W-:Y:S01]  /*0820*/  BSSY.RECONVERGENT B0, `(.L_x_0) ;  /* 0x0000007000007945 */ /* 0x000fe20003800200 */
[----:B--2---:R-:W-:-:S13]  /*0830*/  FSETP.GEU.AND P0, PT, R6, UR4, PT ;  /* 0x0000000406007c0b */ /* 0x004fda000bf0e000 */
[----:B------:R-:W-:Y:S05]  /*0840*/  @P0 BRA `(.L_x_5) ;  /* 0x0000000000100947 */ /* 0x000fea0003800000 */
[----:B------:R-:W1:Y:S02]  /*0850*/  LDC.64 R6, c[0x0][0x388] ;  /* 0x0000e200ff067b82 */ /* 0x000e640000000a00 */
[----:B-1----:R-:W-:-:S06]  /*0860*/  IMAD.WIDE.U32 R6, R0, 0x4, R6 ;  /* 0x0000000400067825 */ /* 0x002fcc00078e0006 */
[----:B------:R-:W0:Y:S02]  /*0870*/  LDG.E R6, desc[UR14][R6.64] ;  /* 0x0000000e06067981 */ /* 0x000e24000c1e1900 */
[----:B0-----:R-:W-:-:S07]  /*0880*/  VIMNMX R5, PT, PT, R5, R6, PT ;  /* 0x0000000605057248 */ /* 0x001fce0003fe0100 */
.L_x_5:
[----:B------:R-:W-:Y:S05]  /*0890*/  BSYNC.RECONVERGENT B0 ;  /* 0x0000000000007941 */ /* 0x000fea0003800200 */
.L_x_0:
[----:B------:R-:W-:Y:S01]  /*08a0*/  STG.E desc[UR14][R2.64], R5 ;  /* 0x0000000502007986 */ /* 0x000fe2000c10190e */
[----:B------:R-:W-:Y:S05]  /*08b0*/  EXIT ;  /* 0x000000000000794d */ /* 0x000fea0003800000 */
.L_x_6:
[----:B------:R-:W-:-:S00]  /*08c0*/  BRA `(.L_x_6) ;  /* 0xfffffffc00fc7947 */ /* 0x000fc0000383ffff */
[----:B------:R-:W-:-:S00]  /*08d0*/  NOP ;  /* 0x0000000000007918 */ /* 0x000fc00000000000 */
        /* <DEDUP_REMOVED lines=10> */
.L_x_152:


//--------------------- .text.build_gap_distance_matrix --------------------------
	.section	.text.build_gap_distance_matrix,"ax",@progbits
	.align	128
        .global         build_gap_distance_matrix
        .type           build_gap_distance_matrix,@function
        .size           build_gap_distance_matrix,(.L_x_147 - build_gap_distance_matrix)
        .other          build_gap_distance_matrix,@"STO_CUDA_ENTRY STV_DEFAULT"
build_gap_distance_matrix:
.text.build_gap_distance_matrix:
[----:B------:R-:W-:Y:S01]  /*0000*/  LDC R1, c[0x0][0x37c] ;  /* 0x0000df00ff017b82 */ /* 0x000fe20000000800 */
[----:B------:R-:W0:Y:S07]  /*0010*/  S2R R3, SR_TID.Y ;  /* 0x0000000000037919 */ /* 0x000e2e0000002200 */
[----:B------:R-:W0:Y:S01]  /*0020*/  S2UR UR4, SR_CTAID.Y ;  /* 0x00000000000479c3 */ /* 0x000e220000002600 */
[----:B------:R-:W1:Y:S01]  /*0030*/  LDCU UR6, c[0x0][0x398] ;  /* 0x00007300ff0677ac */ /* 0x000e620008000800 */
[----:B------:R-:W2:Y:S06]  /*0040*/  S2R R5, SR_TID.X ;  /* 0x0000000000057919 */ /* 0x000eac0000002100 */
[----:B------:R-:W0:Y:S08]  /*0050*/  LDC R2, c[0x0][0x364] ;  /* 0x0000d900ff027b82 */ /* 0x000e300000000800 */
[----:B------:R-:W2:Y:S08]  /*0060*/  S2UR UR5, SR_CTAID.X ;  /* 0x00000000000579c3 */ /* 0x000eb00000002500 */
[----:B------:R-:W2:Y:S01]  /*0070*/  LDC R0, c[0x0][0x360] ;  /* 0x0000d800ff007b82 */ /* 0x000ea20000000800 */
[----:B0-----:R-:W-:-:S02]  /*0080*/  IMAD R2, R2, UR4, R3 ;  /* 0x0000000402027c24 */ /* 0x001fc4000f8e0203 */
[----:B--2---:R-:W-:-:S05]  /*0090*/  IMAD R3, R0, UR5, R5 ;  /* 0x0000000500037c24 */ /* 0x004fca000f8e0205 */
[----:B------:R-:W-:-:S04]  /*00a0*/  VIMNMX R0, PT, PT, R2, R3, !PT ;  /* 0x0000000302007248 */ /* 0x000fc80007fe0100 */
[----:B-1----:R-:W-:-:S13]  /*00b0*/  ISETP.GE.AND P0, PT, R0, UR6, PT ;  /* 0x0000000600007c0c */ /* 0x002fda000bf06270 */
[----:B------:R-:W-:Y:S05]  /*00c0*/  @P0 EXIT ;  /* 0x000000000000094d */ /* 0x000fea0003800000 */
[----:B------:R-:W-:Y:S01]  /*00d0*/  ISETP.NE.AND P0, PT, R2, R3, PT ;  /* 0x000000030200720c */ /* 0x000fe20003f05270 */
[----:B------:R-:W0:Y:S01]  /*00e0*/  LDCU.64 UR4, c[0x0][0x358] ;  /* 0x00006b00ff0477ac */ /* 0x000e220008000a00 */
[----:B------:R-:W-:Y:S01]  /*00f0*/  BSSY.RECONVERGENT B0, `(.L_x_7) ;  /* 0x000002e000007945 */ /* 0x000fe20003800200 */
[----:B------:R-:W-:-:S10]  /*0100*/  HFMA2 R9, -RZ, RZ, 0, 0 ;  /* 0x00000000ff097431 */ /* 0x000fd400000001ff */
[----:B------:R-:W-:Y:S05]  /*0110*/  @!P0 BRA `(.L_x_8) ;  /* 0x0000000000ac8947 */ /* 0x000fea0003800000 */
[----:B------:R-:W1:Y:S01]  /*0120*/  LDC.64 R6, c[0x0][0x388] ;  /* 0x0000e200ff067b82 */ /* 0x000e620000000a00 */
[----:B------:R-:W2:Y:S01]  /*0130*/  LDCU UR6, c[0x0][0x39c] ;  /* 0x00007380ff0677ac */ /* 0x000ea20008000800 */
[----:B-1----:R-:W-:-:S04]  /*0140*/  IMAD.WIDE.U32 R4, R2, 0x4, R6 ;  /* 0x0000000402047825 */ /* 0x002fc800078e0006 */
[----:B------:R-:W-:Y:S02]  /*0150*/  IMAD.WIDE R6, R3, 0x4, R6 ;  /* 0x0000000403067825 */ /* 0x000fe400078e0206 */
[----:B0-----:R-:W2:Y:S04]  /*0160*/  LDG.E.CONSTANT R4, desc[UR4][R4.64] ;  /* 0x0000000404047981 */ /* 0x001ea8000c1e9900 */
[----:B------:R-:W3:Y:S01]  /*0170*/  LDG.E.CONSTANT R0, desc[UR4][R6.64] ;  /* 0x0000000406007981 */ /* 0x000ee2000c1e9900 */
[----:B------:R-:W-:Y:S02]  /*0180*/  MOV R9, 0x7149f2ca ;  /* 0x7149f2ca00097802 */ /* 0x000fe40000000f00 */
[----:B--2---:R-:W-:Y:S02]  /*0190*/  ISETP.GE.AND P0, PT, R4, UR6, PT ;  /* 0x0000000604007c0c */ /* 0x004fe4000bf06270 */
[----:B---3--:R-:W-:-:S02]  /*01a0*/  ISETP.GE.AND P1, PT, R0, UR6, PT ;  /* 0x0000000600007c0c */ /* 0x008fc4000bf26270 */
[----:B------:R-:W-:Y:S02]  /*01b0*/  ISETP.GT.AND P0, PT, R4, -0x1, !P0 ;  /* 0xffffffff0400780c */ /* 0x000fe40004704270 */
[----:B------:R-:W-:-:S04]  /*01c0*/  ISETP.GT.AND P1, PT, R0, -0x1, !P1 ;  /* 0xffffffff0000780c */ /* 0x000fc80004f24270 */
[----:B------:R-:W-:-:S13]  /*01d0*/  PLOP3.LUT P0, PT, P0, P1, PT, 0x80, 0x8 ;  /* 0x000000000008781c */ /* 0x000fda0000703070 */
[----:B------:R-:W-:Y:S05]  /*01e0*/  @!P0 BRA `(.L_x_8) ;  /* 0x0000000000788947 */ /* 0x000fea0003800000 */
[----:B------:R-:W0:Y:S01]  /*01f0*/  LDC.64 R6, c[0x0][0x380] ;  /* 0x0000e000ff067b82 */ /* 0x000e220000000a00 */
[----:B------:R-:W-:Y:S02]  /*0200*/  LEA R5, R4, R4, 0x1 ;  /* 0x0000000404057211 */ /* 0x000fe400078e08ff */
[----:B------:R-:W-:-:S03]  /*0210*/  LEA R9, R0, R0, 0x1 ;  /* 0x0000000000097211 */ /* 0x000fc600078e08ff */
[----:B0-----:R-:W-:-:S04]  /*0220*/  IMAD.WIDE.U32 R4, R5, 0x4, R6 ;  /* 0x0000000405047825 */ /* 0x001fc800078e0006 */
[----:B------:R-:W-:Y:S01]  /*0230*/  IMAD.WIDE.U32 R6, R9, 0x4, R6 ;  /* 0x0000000409067825 */ /* 0x000fe200078e0006 */
[----:B------:R-:W2:Y:S04]  /*0240*/  LDG.E.CONSTANT R8, desc[UR4][R4.64+0x4] ;  /* 0x0000040404087981 */ /* 0x000ea8000c1e9900 */
[----:B------:R-:W2:Y:S04]  /*0250*/  LDG.E.CONSTANT R11, desc[UR4][R6.64+0x4] ;  /* 0x00000404060b7981 */ /* 0x000ea8000c1e9900 */
[----:B------:R-:W3:Y:S04]  /*0260*/  LDG.E.CONSTANT R0, desc[UR4][R4.64] ;  /* 0x0000000404007981 */ /* 0x000ee8000c1e9900 */
[----:B------:R-:W3:Y:S04]  /*0270*/  LDG.E.CONSTANT R9, desc[UR4][R6.64] ;  /* 0x0000000406097981 */ /* 0x000ee8000c1e9900 */
[----:B------:R-:W4:Y:S04]  /*0280*/  LDG.E.CONSTANT R10, desc[UR4][R4.64+0x8] ;  /* 0x00000804040a7981 */ /* 0x000f28000c1e9900 */
[----:B------:R-:W4:Y:S01]  /*0290*/  LDG.E.CONSTANT R13, desc[UR4][R6.64+0x8] ;  /* 0x00000804060d7981 */ /* 0x000f22000c1e9900 */
[----:B------:R-:W-:Y:S01]  /*02a0*/  BSSY.RECONVERGENT B1, `(.L_x_8) ;  /* 0x0000012000017945 */ /* 0x000fe20003800200 */
[----:B--2---:R-:W-:Y:S01]  /*02b0*/  FADD R8, R8, -R11 ;  /* 0x8000000b08087221 */ /* 0x004fe20000000000 */
[----:B---3--:R-:W-:-:S03]  /*02c0*/  FADD R0, R0, -R9 ;  /* 0x8000000900007221 */ /* 0x008fc60000000000 */
[----:B------:R-:W-:-:S04]  /*02d0*/  FMUL R9, R8, R8 ;  /* 0x0000000808097220 */ /* 0x000fc80000400000 */
[----:B------:R-:W-:Y:S01]  /*02e0*/  FFMA R9, R0, R0, R9 ;  /* 0x0000000000097223 */ /* 0x000fe20000000009 */
[----:B----4-:R-:W-:-:S04]  /*02f0*/  FADD R10, R10, -R13 ;  /* 0x8000000d0a0a7221 */ /* 0x010fc80000000000 */
[----:B------:R-:W-:-:S04]  /*0300*/  FFMA R0, R10, R10, R9 ;  /* 0x0000000a0a007223 */ /* 0x000fc80000000009 */
[----:B------:R0:W1:Y:S01]  /*0310*/  MUFU.RSQ R9, R0 ;  /* 0x0000000000097308 */ /* 0x0000620000001400 */
[----:B------:R-:W-:-:S04]  /*0320*/  IADD3 R8, PT, PT, R0, -0xd000000, RZ ;  /* 0xf300000000087810 */ /* 0x000fc80007ffe0ff */
[----:B------:R-:W-:-:S13]  /*0330*/  ISETP.GT.U32.AND P0, PT, R8, 0x727fffff, PT ;  /* 0x727fffff0800780c */ /* 0x000fda0003f04070 */
[----:B01----:R-:W-:Y:S05]  /*0340*/  @!P0 BRA `(.L_x_9) ;  /* 0x00000000000c8947 */ /* 0x003fea0003800000 */
[----:B------:R-:W-:-:S07]  /*0350*/  MOV R10, 0x370 ;  /* 0x00000370000a7802 */ /* 0x000fce0000000f00 */
[----:B------:R-:W-:Y:S05]  /*0360*/  CALL.REL.NOINC `($__internal_0_$__cuda_sm20_sqrt_rn_f32_slowpath) ;  /* 0x0000000000347944 */ /* 0x000fea0003c00000 */
[----:B------:R-:W-:Y:S05]  /*0370*/  BRA `(.L_x_10) ;  /* 0x0000000000107947 */ /* 0x000fea0003800000 */
.L_x_9:
[----:B------:R-:W-:Y:S01]  /*0380*/  FMUL.FTZ R5, R0, R9 ;  /* 0x0000000900057220 */ /* 0x000fe20000410000 */
[----:B------:R-:W-:-:S03]  /*0390*/  FMUL.FTZ R9, R9, 0.5 ;  /* 0x3f00000009097820 */ /* 0x000fc60000410000 */
[----:B------:R-:W-:-:S04]  /*03a0*/  FFMA R0, -R5, R5, R0 ;  /* 0x0000000505007223 */ /* 0x000fc80000000100 */
[----:B------:R-:W-:-:S07]  /*03b0*/  FFMA R9, R0, R9, R5 ;  /* 0x0000000900097223 */ /* 0x000fce0000000005 */
.L_x_10:
[----:B------:R-:W-:Y:S05]  /*03c0*/  BSYNC.RECONVERGENT B1 ;  /* 0x0000000000017941 */ /* 0x000fea0003800200 */
.L_x_8:
[----:B0-----:R-:W-:Y:S05]  /*03d0*/  BSYNC.RECONVERGENT B0 ;  /* 0x0000000000007941 */ /* 0x001fea0003800200 */
.L_x_7:
[----:B------:R-:W0:Y:S01]  /*03e0*/  LDC.64 R4, c[0x0][0x390] ;  /* 0x0000e400ff047b82 */ /* 0x000e220000000a00 */
[----:B------:R-:W1:Y:S02]  /*03f0*/  LDCU UR6, c[0x0][0x398] ;  /* 0x00007300ff0677ac */ /* 0x000e640008000800 */
[----:B-1----:R-:W-:-:S04]  /*0400*/  IMAD R3, R2, UR6, R3 ;  /* 0x0000000602037c24 */ /* 0x002fc8000f8e0203 */
[----:B0-----:R-:W-:-:S05]  /*0410*/  IMAD.WIDE R2, R3, 0x4, R4 ;  /* 0x0000000403027825 */ /* 0x001fca00078e0204 */
[----:B------:R-:W-:Y:S01]  /*0420*/  STG.E desc[UR4][R2.64], R9 ;  /* 0x0000000902007986 */ /* 0x000fe2000c101904 */
[----:B------:R-:W-:Y:S05]  /*0430*/  EXIT ;  /* 0x000000000000794d */ /* 0x000fea0003800000 */
        .weak           $__internal_0_$__cuda_sm20_sqrt_rn_f32_slowpath
        .type           $__internal_0_$__cuda_sm20_sqrt_rn_f32_slowpath,@function
        .size           $__internal_0_$__cuda_sm20_sqrt_rn_f32_slowpath,(.L_x_147 - $__internal_0_$__cuda_sm20_sqrt_rn_f32_slowpath)
$__internal_0_$__cuda_sm20_sqrt_rn_f32_slowpath:
[----:B------:R-:W-:-:S13]  /*0440*/  LOP3.LUT P0, RZ, R0, 0x7fffffff, RZ, 0xc0, !PT ;  /* 0x7fffffff00ff7812 */ /* 0x000fda000780c0ff */
[----:B------:R-:W-:Y:S01]  /*0450*/  @!P0 MOV R4, R0 ;  /* 0x0000000000048202 */ /* 0x000fe20000000f00 */
[----:B------:R-:W-:Y:S06]  /*0460*/  @!P0 BRA `(.L_x_11) ;  /* 0x0000000000408947 */ /* 0x000fec0003800000 */
[----:B------:R-:W-:-:S13]  /*0470*/  FSETP.GEU.FTZ.AND P0, PT, R0, RZ, PT ;  /* 0x000000ff0000720b */ /* 0x000fda0003f1e000 */
[----:B------:R-:W-:Y:S01]  /*0480*/  @!P0 MOV R4, 0x7fffffff ;  /* 0x7fffffff00048802 */ /* 0x000fe20000000f00 */
[----:B------:R-:W-:Y:S06]  /*0490*/  @!P0 BRA `(.L_x_11) ;  /* 0x0000000000348947 */ /* 0x000fec0003800000 */
[----:B------:R-:W-:-:S13]  /*04a0*/  FSETP.GTU.FTZ.AND P0, PT, |R0|, +INF , PT ;  /* 0x7f8000000000780b */ /* 0x000fda0003f1c200 */
[----:B------:R-:W-:Y:S01]  /*04b0*/  @P0 FADD.FTZ R4, R0, 1 ;  /* 0x3f80000000040421 */ /* 0x000fe20000010000 */
[----:B------:R-:W-:Y:S06]  /*04c0*/  @P0 BRA `(.L_x_11) ;  /* 0x0000000000280947 */ /* 0x000fec0003800000 */
[----:B------:R-:W-:-:S13]  /*04d0*/  FSETP.NEU.FTZ.AND P0, PT, |R0|, +INF , PT ;  /* 0x7f8000000000780b */ /* 0x000fda0003f1d200 */
[----:B------:R-:W-:-:S04]  /*04e0*/  @P0 FFMA R5, R0, 1.84467440737095516160e+19, RZ ;  /* 0x5f80000000050823 */ /* 0x000fc800000000ff */
[----:B------:R-:W0:Y:S02]  /*04f0*/  @P0 MUFU.RSQ R4, R5 ;  /* 0x0000000500040308 */ /* 0x000e240000001400 */
[----:B0-----:R-:W-:Y:S01]  /*0500*/  @P0 FMUL.FTZ R6, R5, R4 ;  /* 0x0000000405060220 */ /* 0x001fe20000410000 */
[----:B------:R-:W-:Y:S01]  /*0510*/  @P0 FMUL.FTZ R8, R4, 0.5 ;  /* 0x3f00000004080820 */ /* 0x000fe20000410000 */
[----:B------:R-:W-:Y:S02]  /*0520*/  @!P0 MOV R4, R0 ;  /* 0x0000000000048202 */ /* 0x000fe40000000f00 */
[----:B------:R-:W-:-:S04]  /*0530*/  @P0 FADD.FTZ R7, -R6, -RZ ;  /* 0x800000ff06070221 */ /* 0x000fc80000010100 */
[----:B------:R-:W-:-:S04]  /*0540*/  @P0 FFMA R7, R6, R7, R5 ;  /* 0x0000000706070223 */ /* 0x000fc80000000005 */
[----:B------:R-:W-:-:S04]  /*0550*/  @P0 FFMA R7, R7, R8, R6 ;  /* 0x0000000807070223 */ /* 0x000fc80000000006 */
[----:B------:R-:W-:-:S07]  /*0560*/  @P0 FMUL.FTZ R4, R7, 2.3283064365386962891e-10 ;  /* 0x2f80000007040820 */ /* 0x000fce0000410000 */
.L_x_11:
[----:B------:R-:W-:Y:S01]  /*0570*/  HFMA2 R5, -RZ, RZ, 0, 0 ;  /* 0x00000000ff057431 */ /* 0x000fe200000001ff */
[----:B------:R-:W-:Y:S02]  /*0580*/  MOV R9, R4 ;  /* 0x0000000400097202 */ /* 0x000fe40000000f00 */
[----:B------:R-:W-:-:S04]  /*0590*/  MOV R4, R10 ;  /* 0x0000000a00047202 */ /* 0x000fc80000000f00 */
[----:B------:R-:W-:Y:S05]  /*05a0*/  RET.REL.NODEC R4 `(build_gap_distance_matrix) ;  /* 0xfffffff804947950 */ /* 0x000fea0003c3ffff */
.L_x_12:
        /* <DEDUP_REMOVED lines=13> */
.L_x_147:


//--------------------- .text.calculate_pocket_confidence --------------------------
	.section	.text.calculate_pocket_confidence,"ax",@progbits
	.align	128
        .global         calculate_pocket_confidence
        .type           calculate_pocket_confidence,@function
        .size           calculate_pocket_confidence,(.L_x_148 - calculate_pocket_confidence)
        .other          calculate_pocket_confidence,@"STO_CUDA_ENTRY STV_DEFAULT"
calculate_pocket_confidence:
.text.calculate_pocket_confidence:
[----:B------:R-:W-:Y:S01]  /*0000*/  LDC R1, c[0x0][0x37c] ;  /* 0x0000df00ff017b82 */ /* 0x000fe20000000800 */
[----:B------:R-:W0:Y:S07]  /*0010*/  S2R R3, SR_TID.X ;  /* 0x0000000000037919 */ /* 0x000e2e0000002100 */
[----:B------:R-:W1:Y:S01]  /*0020*/  S2UR UR4, SR_CTAID.X ;  /* 0x00000000000479c3 */ /* 0x000e620000002500 */
[----:B------:R-:W2:Y:S01]  /*0030*/  LDCU UR5, c[0x0][0x388] ;  /* 0x00007100ff0577ac */ /* 0x000ea20008000800 */
[----:B------:R-:W-:Y:S01]  /*0040*/  BSSY.RECONVERGENT B0, `(.L_x_13) ;  /* 0x0000053000007945 */ /* 0x000fe20003800200 */
[----:B------:R-:W-:-:S02]  /*0050*/  CS2R R12, SRZ ;  /* 0x00000000000c7805 */ /* 0x000fc4000001ff00 */
[----:B------:R-:W-:Y:S01]  /*0060*/  CS2R R14, SRZ ;  /* 0x00000000000e7805 */ /* 0x000fe2000001ff00 */
[----:B------:R-:W3:Y:S02]  /*0070*/  LDCU.64 UR8, c[0x0][0x358] ;  /* 0x00006b00ff0877ac */ /* 0x000ee40008000a00 */
[----:B------:R-:W1:Y:S01]  /*0080*/  LDC R0, c[0x0][0x360] ;  /* 0x0000d800ff007b82 */ /* 0x000e620000000800 */
[----:B0-----:R-:W-:Y:S01]  /*0090*/  ISETP.GT.U32.AND P0, PT, R3, 0x3, PT ;  /* 0x000000030300780c */ /* 0x001fe20003f04070 */
[----:B-1----:R-:W-:-:S12]  /*00a0*/  IMAD R7, R0, UR4, R3 ;  /* 0x0000000400077c24 */ /* 0x002fd8000f8e0203 */
[----:B------:R-:W0:Y:S01]  /*00b0*/  @!P0 S2R R5, SR_CgaCtaId ;  /* 0x0000000000058919 */ /* 0x000e220000008800 */
[----:B------:R-:W-:-:S05]  /*00c0*/  @!P0 MOV R2, 0x400 ;  /* 0x0000040000028802 */ /* 0x000fca0000000f00 */
[----:B------:R-:W-:-:S05]  /*00d0*/  @!P0 VIADD R2, R2, 0x1000 ;  /* 0x0000100002028836 */ /* 0x000fca0000000000 */
[----:B0-----:R-:W-:-:S05]  /*00e0*/  @!P0 LEA R2, R5, R2, 0x18 ;  /* 0x0000000205028211 */ /* 0x001fca00078ec0ff */
[----:B------:R-:W-:-:S05]  /*00f0*/  @!P0 IMAD R2, R3, 0x4, R2 ;  /* 0x0000000403028824 */ /* 0x000fca00078e0202 */
[----:B------:R0:W-:Y:S01]  /*0100*/  @!P0 STS [R2], RZ ;  /* 0x000000ff02008388 */ /* 0x0001e20000000800 */
[----:B------:R-:W-:Y:S01]  /*0110*/  BAR.SYNC.DEFER_BLOCKING 0x0 ;  /* 0x0000000000007b1d */ /* 0x000fe20000010000 */
[----:B--2---:R-:W-:-:S13]  /*0120*/  ISETP.GE.AND P0, PT, R7, UR5, PT ;  /* 0x0000000507007c0c */ /* 0x004fda000bf06270 */
[----:B0--3--:R-:W-:Y:S05]  /*0130*/  @P0 BRA `(.L_x_14) ;  /* 0x00000004000c0947 */ /* 0x009fea0003800000 */
[----:B------:R-:W0:Y:S01]  /*0140*/  LDC.64 R4, c[0x0][0x380] ;  /* 0x0000e000ff047b82 */ /* 0x000e220000000a00 */
[----:B------:R-:W1:Y:S01]  /*0150*/  LDCU UR4, c[0x0][0x3c0] ;  /* 0x00007800ff0477ac */ /* 0x000e620008000800 */
[----:B0-----:R-:W-:-:S05]  /*0160*/  IMAD.WIDE R4, R7, 0x4, R4 ;  /* 0x0000000407047825 */ /* 0x001fca00078e0204 */
[----:B------:R-:W1:Y:S02]  /*0170*/  LDG.E.CONSTANT R17, desc[UR8][R4.64] ;  /* 0x0000000804117981 */ /* 0x000e64000c1e9900 */
[----:B-1----:R-:W-:-:S04]  /*0180*/  ISETP.GE.AND P0, PT, R17, UR4, PT ;  /* 0x0000000411007c0c */ /* 0x002fc8000bf06270 */
[----:B------:R-:W-:-:S13]  /*0190*/  ISETP.LT.OR P0, PT, R17, RZ, P0 ;  /* 0x000000ff1100720c */ /* 0x000fda0000701670 */
[----:B------:R-:W-:Y:S05]  /*01a0*/  @P0 BRA `(.L_x_14) ;  /* 0x0000000000f00947 */ /* 0x000fea0003800000 */
[----:B------:R-:W0:Y:S01]  /*01b0*/  LDCU.64 UR4, c[0x0][0x390] ;  /* 0x00007200ff0477ac */ /* 0x000e220008000a00 */
[----:B------:R-:W-:Y:S02]  /*01c0*/  CS2R R12, SRZ ;  /* 0x00000000000c7805 */ /* 0x000fe4000001ff00 */
[----:B------:R-:W-:Y:S01]  /*01d0*/  CS2R R14, SRZ ;  /* 0x00000000000e7805 */ /* 0x000fe2000001ff00 */
[----:B------:R-:W1:Y:S01]  /*01e0*/  LDCU.64 UR6, c[0x0][0x398] ;  /* 0x00007300ff0677ac */ /* 0x000e620008000a00 */
[----:B------:R-:W2:Y:S01]  /*01f0*/  LDCU.64 UR10, c[0x0][0x3a0] ;  /* 0x00007400ff0a77ac */ /* 0x000ea20008000a00 */
[----:B------:R-:W3:Y:S01]  /*0200*/  LDCU.64 UR12, c[0x0][0x3a8] ;  /* 0x00007500ff0c77ac */ /* 0x000ee20008000a00 */
[----:B0-----:R-:W-:-:S04]  /*0210*/  ISETP.NE.U32.AND P0, PT, RZ, UR4, PT ;  /* 0x00000004ff007c0c */ /* 0x001fc8000bf05070 */
[----:B------:R-:W-:Y:S02]  /*0220*/  ISETP.NE.AND.EX P0, PT, RZ, UR5, PT, P0 ;  /* 0x00000005ff007c0c */ /* 0x000fe4000bf05300 */
[----:B-1----:R-:W-:Y:S02]  /*0230*/  ISETP.NE.U32.AND P1, PT, RZ, UR6, PT ;  /* 0x00000006ff007c0c */ /* 0x002fe4000bf25070 */
[----:B--2---:R-:W-:Y:S02]  /*0240*/  ISETP.NE.U32.AND P3, PT, RZ, UR10, PT ;  /* 0x0000000aff007c0c */ /* 0x004fe4000bf65070 */
[----:B------:R-:W-:Y:S02]  /*0250*/  ISETP.NE.AND.EX P1, PT, RZ, UR7, PT, P1 ;  /* 0x00000007ff007c0c */ /* 0x000fe4000bf25310 */
[----:B---3--:R-:W-:Y:S02]  /*0260*/  ISETP.NE.U32.AND P2, PT, RZ, UR12, PT ;  /* 0x0000000cff007c0c */ /* 0x008fe4000bf45070 */
[----:B------:R-:W-:-:S02]  /*0270*/  ISETP.NE.AND.EX P3, PT, RZ, UR11, PT, P3 ;  /* 0x0000000bff007c0c */ /* 0x000fc4000bf65330 */
[----:B------:R-:W-:Y:S01]  /*0280*/  ISETP.NE.AND.EX P2, PT, RZ, UR13, PT, P2 ;  /* 0x0000000dff007c0c */ /* 0x000fe2000bf45320 */
[----:B------:R-:W0:Y:S08]  /*0290*/  @P0 LDC.64 R4, c[0x0][0x390] ;  /* 0x0000e400ff040b82 */ /* 0x000e300000000a00 */
[----:B------:R-:W1:Y:S08]  /*02a0*/  @P1 LDC.64 R6, c[0x0][0x398] ;  /* 0x0000e600ff061b82 */ /* 0x000e700000000a00 */
[----:B------:R-:W2:Y:S08]  /*02b0*/  @P3 LDC.64 R8, c[0x0][0x3a0] ;  /* 0x0000e800ff083b82 */ /* 0x000eb00000000a00 */
[----:B------:R-:W3:Y:S01]  /*02c0*/  @P2 LDC.64 R10, c[0x0][0x3a8] ;  /* 0x0000ea00ff0a2b82 */ /* 0x000ee20000000a00 */
[----:B0-----:R-:W-:-:S05]  /*02d0*/  @P0 IMAD.WIDE.U32 R4, R17, 0x4, R4 ;  /* 0x0000000411040825 */ /* 0x001fca00078e0004 */
[----:B------:R-:W4:Y:S01]  /*02e0*/  @P0 LDG.E.CONSTANT R12, desc[UR8][R4.64] ;  /* 0x00000008040c0981 */ /* 0x000f22000c1e9900 */
[----:B-1----:R-:W-:-:S05]  /*02f0*/  @P1 IMAD.WIDE.U32 R6, R17, 0x4, R6 ;  /* 0x0000000411061825 */ /* 0x002fca00078e0006 */
[----:B------:R-:W5:Y:S01]  /*0300*/  @P1 LDG.E.CONSTANT R13, desc[UR8][R6.64] ;  /* 0x00000008060d1981 */ /* 0x000f62000c1e9900 */
[----:B--2---:R-:W-:-:S05]  /*0310*/  @P3 IMAD.WIDE.U32 R8, R17, 0x4, R8 ;  /* 0x0000000411083825 */ /* 0x004fca00078e0008 */
[----:B------:R-:W2:Y:S01]  /*0320*/  @P3 LDG.E.CONSTANT R14, desc[UR8][R8.64] ;  /* 0x00000008080e3981 */ /* 0x000ea2000c1e9900 */
[----:B---3--:R-:W-:-:S05]  /*0330*/  @P2 IMAD.WIDE.U32 R10, R17, 0x4, R10 ;  /* 0x00000004110a2825 */ /* 0x008fca00078e000a */
[----:B------:R-:W3:Y:S01]  /*0340*/  @P2 LDG.E.CONSTANT R15, desc[UR8][R10.64] ;  /* 0x000000080a0f2981 */ /* 0x000ee2000c1e9900 */
[----:B------:R-:W-:Y:S01]  /*0350*/  BSSY.RECONVERGENT B1, `(.L_x_15) ;  /* 0x000000b000017945 */ /* 0x000fe20003800200 */
[----:B----4-:R-:W-:Y:S02]  /*0360*/  FSETP.GT.AND P0, PT, R12, 0.30000001192092895508, PT ;  /* 0x3e99999a0c00780b */ /* 0x010fe40003f04000 */
[----:B-----5:R-:W-:Y:S02]  /*0370*/  FSETP.GT.AND P1, PT, R13, 0.30000001192092895508, PT ;  /* 0x3e99999a0d00780b */ /* 0x020fe40003f24000 */
[----:B--2---:R-:W-:Y:S02]  /*0380*/  FSETP.GT.AND P2, PT, R14, 0.5, PT ;  /* 0x3f0000000e00780b */ /* 0x004fe40003f44000 */
[----:B---3--:R-:W-:-:S07]  /*0390*/  FSETP.GT.AND P3, PT, R15, 0.30000001192092895508, PT ;  /* 0x3e99999a0f00780b */ /* 0x008fce0003f64000 */
[----:B------:R-:W-:Y:S06]  /*03a0*/  @!P0 BRA `(.L_x_16) ;  /* 0x0000000000148947 */ /* 0x000fec0003800000 */
[----:B------:R-:W0:Y:S01]  /*03b0*/  S2UR UR5, SR_CgaCtaId ;  /* 0x00000000000579c3 */ /* 0x000e220000008800 */
[----:B------:R-:W-:Y:S02]  /*03c0*/  UMOV UR4, 0x400 ;  /* 0x0000040000047882 */ /* 0x000fe40000000000 */
[----:B------:R-:W-:-:S04]  /*03d0*/  UIADD3 UR4, UPT, UPT, UR4, 0x1000, URZ ;  /* 0x0000100004047890 */ /* 0x000fc8000fffe0ff */
[----:B0-----:R-:W-:-:S09]  /*03e0*/  ULEA UR4, UR5, UR4, 0x18 ;  /* 0x0000000405047291 */ /* 0x001fd2000f8ec0ff */
[----:B------:R-:W-:Y:S03]  /*03f0*/  ATOMS.POPC.INC.32 RZ, [UR4] ;  /* 0x00000000ffff7f8c */ /* 0x000fe6000d800004 */
.L_x_16:
[----:B------:R-:W-:Y:S05]  /*0400*/  BSYNC.RECONVERGENT B1 ;  /* 0x0000000000017941 */ /* 0x000fea0003800200 */
.L_x_15:
[----:B------:R-:W-:Y:S04]  /*0410*/  BSSY.RECONVERGENT B1, `(.L_x_17) ;  /* 0x0000007000017945 */ /* 0x000fe80003800200 */
[----:B------:R-:W-:Y:S05]  /*0420*/  @!P1 BRA `(.L_x_18) ;  /* 0x0000000000149947 */ /* 0x000fea0003800000 */
[----:B------:R-:W0:Y:S01]  /*0430*/  S2UR UR5, SR_CgaCtaId ;  /* 0x00000000000579c3 */ /* 0x000e220000008800 */
[----:B------:R-:W-:Y:S02]  /*0440*/  UMOV UR4, 0x400 ;  /* 0x0000040000047882 */ /* 0x000fe40000000000 */
[----:B------:R-:W-:-:S04]  /*0450*/  UIADD3 UR4, UPT, UPT, UR4, 0x1000, URZ ;  /* 0x0000100004047890 */ /* 0x000fc8000fffe0ff */
[----:B0-----:R-:W-:-:S09]  /*0460*/  ULEA UR4, UR5, UR4, 0x18 ;  /* 0x0000000405047291 */ /* 0x001fd2000f8ec0ff */
[----:B------:R-:W-:Y:S03]  /*0470*/  ATOMS.POPC.INC.32 RZ, [UR4+0x4] ;  /* 0x00000400ffff7f8c */ /* 0x000fe6000d800004 */
.L_x_18:
[----:B------:R-:W-:Y:S05]  /*0480*/  BSYNC.RECONVERGENT B1 ;  /* 0x0000000000017941 */ /* 0x000fea0003800200 */
.L_x_17:
[----:B------:R-:W-:Y:S04]  /*0490*/  BSSY.RECONVERGENT B1, `(.L_x_19) ;  /* 0x0000007000017945 */ /* 0x000fe80003800200 */
[----:B------:R-:W-:Y:S05]  /*04a0*/  @!P2 BRA `(.L_x_20) ;  /* 0x000000000014a947 */ /* 0x000fea0003800000 */
[----:B------:R-:W0:Y:S01]  /*04b0*/  S2UR UR5, SR_CgaCtaId ;  /* 0x00000000000579c3 */ /* 0x000e220000008800 */
[----:B------:R-:W-:Y:S02]  /*04c0*/  UMOV UR4, 0x400 ;  /* 0x0000040000047882 */ /* 0x000fe40000000000 */
[----:B------:R-:W-:-:S04]  /*04d0*/  UIADD3 UR4, UPT, UPT, UR4, 0x1000, URZ ;  /* 0x0000100004047890 */ /* 0x000fc8000fffe0ff */
[----:B0-----:R-:W-:-:S09]  /*04e0*/  ULEA UR4, UR5, UR4, 0x18 ;  /* 0x0000000405047291 */ /* 0x001fd2000f8ec0ff */
[----:B------:R-:W-:Y:S03]  /*04f0*/  ATOMS.POPC.INC.32 RZ, [UR4+0x8] ;  /* 0x00000800ffff7f8c */ /* 0x000fe6000d800004 */
.L_x_20:
[----:B------:R-:W-:Y:S05]  /*0500*/  BSYNC.RECONVERGENT B1 ;  /* 0x0000000000017941 */ /* 0x000fea0003800200 */
.L_x_19:
[----:B------:R-:W-:Y:S05]  /*0510*/  @!P3 BRA `(.L_x_14) ;  /* 0x000000000014b947 */ /* 0x000fea0003800000 */
[----:B------:R-:W0:Y:S01]  /*0520*/  S2UR UR5, SR_CgaCtaId ;  /* 0x00000000000579c3 */ /* 0x000e220000008800 */
[----:B------:R-:W-:Y:S02]  /*0530*/  UMOV UR4, 0x400 ;  /* 0x0000040000047882 */ /* 0x000fe40000000000 */
[----:B------:R-:W-:-:S04]  /*0540*/  UIADD3 UR4, UPT, UPT, UR4, 0x1000, URZ ;  /* 0x0000100004047890 */ /* 0x000fc8000fffe0ff */
[----:B0-----:R-:W-:-:S09]  /*0550*/  ULEA UR4, UR5, UR4, 0x18 ;  /* 0x0000000405047291 */ /* 0x001fd2000f8ec0ff */
[----:B------:R-:W-:Y:S03]  /*0560*/  ATOMS.POPC.INC.32 RZ, [UR4+0xc] ;  /* 0x00000c00ffff7f8c */ /* 0x000fe6000d800004 */
.L_x_14:
[----:B------:R-:W-:Y:S05]  /*0570*/  BSYNC.RECONVERGENT B0 ;  /* 0x0000000000007941 */ /* 0x000fea0003800200 */
.L_x_13:
[----:B------:R-:W0:Y:S01]  /*0580*/  S2UR UR7, SR_CgaCtaId ;  /* 0x00000000000779c3 */ /* 0x000e220000008800 */
[----:B------:R-:W-:Y:S01]  /*0590*/  UMOV UR6, 0x400 ;  /* 0x0000040000067882 */ /* 0x000fe20000000000 */
[----:B------:R-:W-:Y:S01]  /*05a0*/  ISETP.GE.U32.AND P0, PT, R0, 0x2, PT ;  /* 0x000000020000780c */ /* 0x000fe20003f06070 */
[----:B------:R-:W-:Y:S02]  /*05b0*/  UIADD3 UR4, UPT, UPT, UR6, 0x400, URZ ;  /* 0x0000040006047890 */ /* 0x000fe4000fffe0ff */
[----:B------:R-:W-:Y:S02]  /*05c0*/  UIADD3 UR5, UPT, UPT, UR6, 0x800, URZ ;  /* 0x0000080006057890 */ /* 0x000fe4000fffe0ff */
[----:B0-----:R-:W-:Y:S02]  /*05d0*/  ULEA UR10, UR7, UR6, 0x18 ;  /* 0x00000006070a7291 */ /* 0x001fe4000f8ec0ff */
[----:B------:R-:W-:Y:S02]  /*05e0*/  UIADD3 UR6, UPT, UPT, UR6, 0xc00, URZ ;  /* 0x00000c0006067890 */ /* 0x000fe4000fffe0ff */
[----:B------:R-:W-:-:S02]  /*05f0*/  ULEA UR4, UR7, UR4, 0x18 ;  /* 0x0000000407047291 */ /* 0x000fc4000f8ec0ff */
[----:B------:R-:W-:Y:S01]  /*0600*/  ULEA UR5, UR7, UR5, 0x18 ;  /* 0x0000000507057291 */ /* 0x000fe2000f8ec0ff */
[C---:B------:R-:W-:Y:S01]  /*0610*/  LEA R5, R3.reuse, UR10, 0x2 ;  /* 0x0000000a03057c11 */ /* 0x040fe2000f8e10ff */
[----:B------:R-:W-:Y:S02]  /*0620*/  ULEA UR6, UR7, UR6, 0x18 ;  /* 0x0000000607067291 */ /* 0x000fe4000f8ec0ff */
[C---:B------:R-:W-:Y:S02]  /*0630*/  LEA R2, R3.reuse, UR4, 0x2 ;  /* 0x0000000403027c11 */ /* 0x040fe4000f8e10ff */
[C---:B------:R-:W-:Y:S01]  /*0640*/  LEA R7, R3.reuse, UR5, 0x2 ;  /* 0x0000000503077c11 */ /* 0x040fe2000f8e10ff */
[----:B------:R0:W-:Y:S01]  /*0650*/  STS [R5], R12 ;  /* 0x0000000c05007388 */ /* 0x0001e20000000800 */
[----:B------:R-:W-:-:S03]  /*0660*/  LEA R4, R3, UR6, 0x2 ;  /* 0x0000000603047c11 */ /* 0x000fc6000f8e10ff */
[----:B------:R0:W-:Y:S04]  /*0670*/  STS [R2], R13 ;  /* 0x0000000d02007388 */ /* 0x0001e80000000800 */
[----:B------:R0:W-:Y:S04]  /*0680*/  STS [R7], R14 ;  /* 0x0000000e07007388 */ /* 0x0001e80000000800 */
[----:B------:R0:W-:Y:S01]  /*0690*/  STS [R4], R15 ;  /* 0x0000000f04007388 */ /* 0x0001e20000000800 */
[----:B------:R-:W-:Y:S06]  /*06a0*/  BAR.SYNC.DEFER_BLOCKING 0x0 ;  /* 0x0000000000007b1d */ /* 0x000fec0000010000 */
[----:B------:R-:W-:Y:S05]  /*06b0*/  @!P0 BRA `(.L_x_21) ;  /* 0x0000000000748947 */ /* 0x000fea0003800000 */
.L_x_24:
[----:B0-----:R-:W-:Y:S01]  /*06c0*/  SHF.R.U32.HI R14, RZ, 0x1, R0 ;  /* 0x00000001ff0e7819 */ /* 0x001fe20000011600 */
[----:B------:R-:W-:Y:S03]  /*06d0*/  BSSY.RECONVERGENT B0, `(.L_x_22) ;  /* 0x0000017000007945 */ /* 0x000fe60003800200 */
[----:B------:R-:W-:-:S13]  /*06e0*/  ISETP.GE.U32.AND P0, PT, R3, R14, PT ;  /* 0x0000000e0300720c */ /* 0x000fda0003f06070 */
[----:B------:R-:W-:Y:S05]  /*06f0*/  @P0 BRA `(.L_x_23) ;  /* 0x0000000000500947 */ /* 0x000fea0003800000 */
[C---:B------:R-:W-:Y:S01]  /*0700*/  IMAD R6, R14.reuse, 0x4, R5 ;  /* 0x000000040e067824 */ /* 0x040fe200078e0205 */
[----:B------:R-:W-:Y:S01]  /*0710*/  LDS R9, [R5] ;  /* 0x0000000005097984 */ /* 0x000fe20000000800 */
[----:B------:R-:W-:-:S04]  /*0720*/  IMAD R12, R14, 0x4, R4 ;  /* 0x000000040e0c7824 */ /* 0x000fc800078e0204 */
[----:B------:R-:W0:Y:S02]  /*0730*/  LDS R6, [R6] ;  /* 0x0000000006067984 */ /* 0x000e240000000800 */
[----:B0-----:R-:W-:Y:S01]  /*0740*/  FADD R8, R6, R9 ;  /* 0x0000000906087221 */ /* 0x001fe20000000000 */
[----:B------:R-:W-:-:S04]  /*0750*/  IMAD R9, R14, 0x4, R2 ;  /* 0x000000040e097824 */ /* 0x000fc800078e0202 */
[----:B------:R-:W-:Y:S04]  /*0760*/  STS [R5], R8 ;  /* 0x0000000805007388 */ /* 0x000fe80000000800 */
[----:B------:R-:W-:Y:S04]  /*0770*/  LDS R9, [R9] ;  /* 0x0000000009097984 */ /* 0x000fe80000000800 */
[----:B------:R-:W0:Y:S02]  /*0780*/  LDS R10, [R2] ;  /* 0x00000000020a7984 */ /* 0x000e240000000800 */
[----:B0-----:R-:W-:Y:S01]  /*0790*/  FADD R11, R9, R10 ;  /* 0x0000000a090b7221 */ /* 0x001fe20000000000 */
[----:B------:R-:W-:-:S04]  /*07a0*/  IMAD R10, R14, 0x4, R7 ;  /* 0x000000040e0a7824 */ /* 0x000fc800078e0207 */
[----:B------:R-:W-:Y:S04]  /*07b0*/  STS [R2], R11 ;  /* 0x0000000b02007388 */ /* 0x000fe80000000800 */
[----:B------:R-:W-:Y:S04]  /*07c0*/  LDS R10, [R10] ;  /* 0x000000000a0a7984 */ /* 0x000fe80000000800 */
[----:B------:R-:W0:Y:S02]  /*07d0*/  LDS R13, [R7] ;  /* 0x00000000070d7984 */ /* 0x000e240000000800 */
[----:B0-----:R-:W-:-:S05]  /*07e0*/  FADD R6, R10, R13 ;  /* 0x0000000d0a067221 */ /* 0x001fca0000000000 */
[----:B------:R-:W-:Y:S04]  /*07f0*/  STS [R7], R6 ;  /* 0x0000000607007388 */ /* 0x000fe80000000800 */
[----:B------:R-:W-:Y:S04]  /*0800*/  LDS R12, [R12] ;  /* 0x000000000c0c7984 */ /* 0x000fe80000000800 */
[----:B------:R-:W0:Y:S02]  /*0810*/  LDS R9, [R4] ;  /* 0x0000000004097984 */ /* 0x000e240000000800 */
[----:B0-----:R-:W-:-:S05]  /*0820*/  FADD R9, R12, R9 ;  /* 0x000000090c097221 */ /* 0x001fca0000000000 */
[----:B------:R0:W-:Y:S02]  /*0830*/  STS [R4], R9 ;  /* 0x0000000904007388 */ /* 0x0001e40000000800 */
.L_x_23:
[----:B------:R-:W-:Y:S05]  /*0840*/  BSYNC.RECONVERGENT B0 ;  /* 0x0000000000007941 */ /* 0x000fea0003800200 */
.L_x_22:
[----:B------:R-:W-:Y:S01]  /*0850*/  BAR.SYNC.DEFER_BLOCKING 0x0 ;  /* 0x0000000000007b1d */ /* 0x000fe20000010000 */
[----:B------:R-:W-:Y:S01]  /*0860*/  ISETP.GT.U32.AND P0, PT, R0, 0x3, PT ;  /* 0x000000030000780c */ /* 0x000fe20003f04070 */
[----:B------:R-:W-:-:S12]  /*0870*/  IMAD.MOV.U32 R0, RZ, RZ, R14 ;  /* 0x000000ffff007224 */ /* 0x000fd800078e000e */
[----:B------:R-:W-:Y:S05]  /*0880*/  @P0 BRA `(.L_x_24) ;  /* 0xfffffffc008c0947 */ /* 0x000fea000383ffff */
.L_x_21:
[----:B------:R-:W-:-:S13]  /*0890*/  ISETP.NE.AND P0, PT, R3, RZ, PT ;  /* 0x000000ff0300720c */ /* 0x000fda0003f05270 */
[----:B------:R-:W-:Y:S05]  /*08a0*/  @P0 EXIT ;  /* 0x000000000000094d */ /* 0x000fea0003800000 */
[----:B------:R-:W1:Y:S01]  /*08b0*/  S2UR UR5, SR_CgaCtaId ;  /* 0x00000000000579c3 */ /* 0x000e620000008800 */
[----:B------:R-:W-:Y:S01]  /*08c0*/  UMOV UR4, 0x400 ;  /* 0x0000040000047882 */ /* 0x000fe20000000000 */
[----:B------:R-:W2:Y:S02]  /*08d0*/  LDCU UR6, c[0x0][0x388] ;  /* 0x00007100ff0677ac */ /* 0x000ea40008000800 */
[----:B--2---:R-:W-:Y:S01]  /*08e0*/  I2FP.F32.S32 R3, UR6 ;  /* 0x0000000600037c45 */ /* 0x004fe20008201400 */
[----:B-1----:R-:W-:-:S03]  /*08f0*/  ULEA UR4, UR5, UR4, 0x18 ;  /* 0x0000000405047291 */ /* 0x002fc6000f8ec0ff */
[----:B------:R-:W-:-:S04]  /*0900*/  FMNMX R3, R3, 1, !PT ;  /* 0x3f80000003037809 */ /* 0x000fc80007800000 */
[----:B------:R-:W1:Y:S02]  /*0910*/  MUFU.RCP R0, R3 ;  /* 0x0000000300007308 */ /* 0x000e640000001000 */
[----:B0-----:R-:W0:Y:S01]  /*0920*/  LDS R2, [UR4] ;  /* 0x00000004ff027984 */ /* 0x001e220008000800 */
[----:B-1----:R-:W-:-:S04]  /*0930*/  FFMA R5, -R3, R0, 1 ;  /* 0x3f80000003057423 */ /* 0x002fc80000000100 */
[----:B------:R-:W-:Y:S01]  /*0940*/  FFMA R5, R0, R5, R0 ;  /* 0x0000000500057223 */ /* 0x000fe20000000000 */
[----:B0-----:R-:W0:Y:S03]  /*0950*/  FCHK P0, R2, R3 ;  /* 0x0000000302007302 */ /* 0x001e260000000000 */
[----:B------:R-:W-:-:S04]  /*0960*/  FFMA R0, R2, R5, RZ ;  /* 0x0000000502007223 */ /* 0x000fc800000000ff */
[----:B------:R-:W-:-:S04]  /*0970*/  FFMA R4, -R3, R0, R2 ;  /* 0x0000000003047223 */ /* 0x000fc80000000102 */
[----:B------:R-:W-:Y:S01]  /*0980*/  FFMA R0, R5, R4, R0 ;  /* 0x0000000405007223 */ /* 0x000fe20000000000 */
[----:B0-----:R-:W-:Y:S06]  /*0990*/  @!P0 BRA `(.L_x_25) ;  /* 0x00000000000c8947 */ /* 0x001fec0003800000 */
[----:B------:R-:W-:-:S07]  /*09a0*/  MOV R4, 0x9c0 ;  /* 0x000009c000047802 */ /* 0x000fce0000000f00 */
[----:B------:R-:W-:Y:S05]  /*09b0*/  CALL.REL.NOINC `($__internal_1_$__cuda_sm3x_div_rn_noftz_f32_slowpath) ;  /* 0x00000004006c7944 */ /* 0x000fea0003c00000 */
[----:B------:R-:W-:-:S07]  /*09c0*/  IMAD.MOV.U32 R0, RZ, RZ, R2 ;  /* 0x000000ffff007224 */ /* 0x000fce00078e0002 */
.L_x_25:
[----:B------:R-:W0:Y:S01]  /*09d0*/  S2UR UR5, SR_CgaCtaId ;  /* 0x00000000000579c3 */ /* 0x000e220000008800 */
[----:B------:R-:W-:Y:S01]  /*09e0*/  UMOV UR4, 0x400 ;  /* 0x0000040000047882 */ /* 0x000fe20000000000 */
[----:B------:R-:W1:Y:S02]  /*09f0*/  MUFU.RCP R2, R3 ;  /* 0x0000000300027308 */ /* 0x000e640000001000 */
[----:B-1----:R-:W-:-:S04]  /*0a00*/  FFMA R5, -R3, R2, 1 ;  /* 0x3f80000003057423 */ /* 0x002fc80000000102 */
[----:B------:R-:W-:Y:S01]  /*0a10*/  FFMA R2, R2, R5, R2 ;  /* 0x0000000502027223 */ /* 0x000fe20000000002 */
[----:B0-----:R-:W-:-:S09]  /*0a20*/  ULEA UR4, UR5, UR4, 0x18 ;  /* 0x0000000405047291 */ /* 0x001fd2000f8ec0ff */
[----:B------:R-:W0:Y:S02]  /*0a30*/  LDS R4, [UR4+0x400] ;  /* 0x00040004ff047984 */ /* 0x000e240008000800 */
[----:B0-----:R-:W0:Y:S01]  /*0a40*/  FCHK P0, R4, R3 ;  /* 0x0000000304007302 */ /* 0x001e220000000000 */
[----:B------:R-:W-:-:S04]  /*0a50*/  FFMA R5, R2, R4, RZ ;  /* 0x0000000402057223 */ /* 0x000fc800000000ff */
[----:B------:R-:W-:-:S04]  /*0a60*/  FFMA R8, -R3, R5, R4 ;  /* 0x0000000503087223 */ /* 0x000fc80000000104 */
[----:B------:R-:W-:Y:S01]  /*0a70*/  FFMA R8, R2, R8, R5 ;  /* 0x0000000802087223 */ /* 0x000fe20000000005 */
[----:B0-----:R-:W-:Y:S06]  /*0a80*/  @!P0 BRA `(.L_x_26) ;  /* 0x0000000000108947 */ /* 0x001fec0003800000 */
[----:B------:R-:W-:Y:S01]  /*0a90*/  IMAD.MOV.U32 R2, RZ, RZ, R4 ;  /* 0x000000ffff027224 */ /* 0x000fe200078e0004 */
[----:B------:R-:W-:-:S07]  /*0aa0*/  MOV R4, 0xac0 ;  /* 0x00000ac000047802 */ /* 0x000fce0000000f00 */
[----:B------:R-:W-:Y:S05]  /*0ab0*/  CALL.REL.NOINC `($__internal_1_$__cuda_sm3x_div_rn_noftz_f32_slowpath) ;  /* 0x00000004002c7944 */ /* 0x000fea0003c00000 */
[----:B------:R-:W-:-:S07]  /*0ac0*/  IMAD.MOV.U32 R8, RZ, RZ, R2 ;  /* 0x000000ffff087224 */ /* 0x000fce00078e0002 */
.L_x_26:
        /* <DEDUP_REMOVED lines=16> */
.L_x_27:
        /* <DEDUP_REMOVED lines=16> */
.L_x_28:
[----:B------:R-:W0:Y:S01]  /*0cd0*/  S2UR UR5, SR_CgaCtaId ;  /* 0x00000000000579c3 */ /* 0x000e220000008800 */
[----:B------:R-:W-:Y:S01]  /*0ce0*/  FSETP.GT.AND P1, PT, R8, 0.30000001192092895508, PT ;  /* 0x3e99999a0800780b */ /* 0x000fe20003f24000 */
[----:B------:R-:W-:Y:S01]  /*0cf0*/  UMOV UR4, 0x400 ;  /* 0x0000040000047882 */ /* 0x000fe20000000000 */
[C---:B------:R-:W-:Y:S01]  /*0d00*/  FSETP.GT.AND P0, PT, R0.reuse, 0.30000001192092895508, PT ;  /* 0x3e99999a0000780b */ /* 0x040fe20003f04000 */
[----:B------:R-:W-:Y:S01]  /*0d10*/  IMAD.MOV.U32 R3, RZ, RZ, 0x1 ;  /* 0x00000001ff037424 */ /* 0x000fe200078e00ff */
[----:B------:R-:W-:Y:S02]  /*0d20*/  FSETP.GT.AND P2, PT, R9, 0.5, PT ;  /* 0x3f0000000900780b */ /* 0x000fe40003f44000 */
[----:B------:R-:W-:Y:S02]  /*0d30*/  SEL R2, RZ, 0x1, !P0 ;  /* 0x00000001ff027807 */ /* 0x000fe40004000000 */
[C---:B------:R-:W-:Y:S01]  /*0d40*/  FSETP.GT.AND P3, PT, R0.reuse, 0.0099999997764825820923, PT ;  /* 0x3c23d70a0000780b */ /* 0x040fe20003f64000 */
[----:B------:R-:W-:-:S04]  /*0d50*/  FFMA R0, R0, 0.25, RZ ;  /* 0x3e80000000007823 */ /* 0x000fc800000000ff */
[----:B------:R-:W-:Y:S02]  /*0d60*/  @P1 SEL R2, R3, 0x2, !P0 ;  /* 0x0000000203021807 */ /* 0x000fe40004000000 */
[----:B------:R-:W-:Y:S02]  /*0d70*/  FSETP.GT.AND P0, PT, R10, 0.30000001192092895508, PT ;  /* 0x3e99999a0a00780b */ /* 0x000fe40003f04000 */
[----:B------:R-:W-:Y:S02]  /*0d80*/  SEL R3, RZ, 0x1, !P2 ;  /* 0x00000001ff037807 */ /* 0x000fe40005000000 */
[----:B------:R-:W-:Y:S02]  /*0d90*/  FSETP.GT.AND P1, PT, R8, 0.0099999997764825820923, PT ;  /* 0x3c23d70a0800780b */ /* 0x000fe40003f24000 */
[----:B------:R-:W-:Y:S01]  /*0da0*/  FSETP.GT.AND P2, PT, R9, 0.0099999997764825820923, PT ;  /* 0x3c23d70a0900780b */ /* 0x000fe20003f44000 */
[----:B------:R-:W-:Y:S01]  /*0db0*/  IMAD.IADD R2, R2, 0x1, R3 ;  /* 0x0000000102027824 */ /* 0x000fe200078e0203 */
[----:B0-----:R-:W-:Y:S01]  /*0dc0*/  ULEA UR4, UR5, UR4, 0x18 ;  /* 0x0000000405047291 */ /* 0x001fe2000f8ec0ff */
[----:B------:R-:W-:-:S02]  /*0dd0*/  FSEL R11, R0, RZ, P3 ;  /* 0x000000ff000b7208 */ /* 0x000fc40001800000 */
[----:B------:R-:W-:Y:S01]  /*0de0*/  VIADD R12, R2, 0x1 ;  /* 0x00000001020c7836 */ /* 0x000fe20000000000 */
[----:B------:R-:W-:Y:S01]  /*0df0*/  FSETP.GT.AND P3, PT, R10, 0.0099999997764825820923, PT ;  /* 0x3c23d70a0a00780b */ /* 0x000fe20003f64000 */
[----:B------:R-:W-:Y:S02]  /*0e00*/  @!P0 IMAD.MOV R12, RZ, RZ, R2 ;  /* 0x000000ffff0c8224 */ /* 0x000fe400078e0202 */
[----:B------:R-:W0:Y:S02]  /*0e10*/  LDC.64 R2, c[0x0][0x3b0] ;  /* 0x0000ec00ff027b82 */ /* 0x000e240000000a00 */
[----:B------:R-:W1:Y:S01]  /*0e20*/  LDS.128 R4, [UR4+0x1000] ;  /* 0x00100004ff047984 */ /* 0x000e620008000c00 */
[----:B------:R-:W-:Y:S01]  /*0e30*/  @P1 FFMA R11, R8, 0.15000000596046447754, R11 ;  /* 0x3e19999a080b1823 */ /* 0x000fe2000000000b */
[----:B------:R-:W-:-:S03]  /*0e40*/  ISETP.GT.U32.AND P0, PT, R12, 0x1, PT ;  /* 0x000000010c00780c */ /* 0x000fc60003f04070 */
[----:B------:R-:W-:Y:S02]  /*0e50*/  @P2 FFMA R11, R9, 0.25, R11 ;  /* 0x3e800000090b2823 */ /* 0x000fe4000000000b */
[----:B------:R-:W2:Y:S02]  /*0e60*/  LDC.64 R8, c[0x0][0x3b8] ;  /* 0x0000ee00ff087b82 */ /* 0x000ea40000000a00 */
[----:B------:R-:W-:-:S04]  /*0e70*/  @P3 FFMA R11, R10, 0.15000000596046447754, R11 ;  /* 0x3e19999a0a0b3823 */ /* 0x000fc8000000000b */
[C---:B------:R-:W-:Y:S02]  /*0e80*/  FADD R0, R11.reuse, 0.20000000298023223877 ;  /* 0x3e4ccccd0b007421 */ /* 0x040fe40000000000 */
[----:B------:R-:W-:Y:S01]  /*0e90*/  @P0 FADD R11, R11, 0.10000000149011611938 ;  /* 0x3dcccccd0b0b0421 */ /* 0x000fe20000000000 */
[----:B------:R-:W-:-:S04]  /*0ea0*/  ISETP.GT.U32.AND P0, PT, R12, 0x2, PT ;  /* 0x000000020c00780c */ /* 0x000fc80003f04070 */
[----:B------:R-:W-:-:S05]  /*0eb0*/  FSEL R0, R0, R11, P0 ;  /* 0x0000000b00007208 */ /* 0x000fca0000000000 */
[----:B------:R-:W-:-:S05]  /*0ec0*/  FADD.SAT R11, RZ, R0 ;  /* 0x00000000ff0b7221 */ /* 0x000fca0000002000 */
[----:B0-----:R-:W-:Y:S01]  /*0ed0*/  STG.E desc[UR8][R2.64], R11 ;  /* 0x0000000b02007986 */ /* 0x001fe2000c101908 */
[----:B-1----:R-:W-:Y:S02]  /*0ee0*/  I2FP.F32.S32 R13, R4 ;  /* 0x00000004000d7245 */ /* 0x002fe40000201400 */
[----:B------:R-:W-:Y:S02]  /*0ef0*/  I2FP.F32.S32 R5, R5 ;  /* 0x0000000500057245 */ /* 0x000fe40000201400 */
[----:B------:R-:W-:Y:S01]  /*0f00*/  I2FP.F32.S32 R15, R6 ;  /* 0x00000006000f7245 */ /* 0x000fe20000201400 */
[----:B--2---:R-:W-:Y:S01]  /*0f10*/  STG.E desc[UR8][R8.64], R13 ;  /* 0x0000000d08007986 */ /* 0x004fe2000c101908 */
[----:B------:R-:W-:-:S03]  /*0f20*/  I2FP.F32.S32 R7, R7 ;  /* 0x0000000700077245 */ /* 0x000fc60000201400 */
[----:B------:R-:W-:Y:S04]  /*0f30*/  STG.E desc[UR8][R8.64+0x4], R5 ;  /* 0x0000040508007986 */ /* 0x000fe8000c101908 */
[----:B------:R-:W-:Y:S04]  /*0f40*/  STG.E desc[UR8][R8.64+0x8], R15 ;  /* 0x0000080f08007986 */ /* 0x000fe8000c101908 */
[----:B------:R-:W-:Y:S01]  /*0f50*/  STG.E desc[UR8][R8.64+0xc], R7 ;  /* 0x00000c0708007986 */ /* 0x000fe2000c101908 */
[----:B------:R-:W-:Y:S05]  /*0f60*/  EXIT ;  /* 0x000000000000794d */ /* 0x000fea0003800000 */
        .weak           $__internal_1_$__cuda_sm3x_div_rn_noftz_f32_slowpath
        .type           $__internal_1_$__cuda_sm3x_div_rn_noftz_f32_slowpath,@function
        .size           $__internal_1_$__cuda_sm3x_div_rn_noftz_f32_slowpath,(.L_x_148 - $__internal_1_$__cuda_sm3x_div_rn_noftz_f32_slowpath)
$__internal_1_$__cuda_sm3x_div_rn_noftz_f32_slowpath:
[--C-:B------:R-:W-:Y:S02]  /*0f70*/  SHF.R.U32.HI R6, RZ, 0x17, R3.reuse ;  /* 0x00000017ff067819 */ /* 0x100fe40000011603 */
[----:B------:R-:W-:Y:S02]  /*0f80*/  SHF.R.U32.HI R5, RZ, 0x17, R2 ;  /* 0x00000017ff057819 */ /* 0x000fe40000011602 */
[----:B------:R-:W-:Y:S02]  /*0f90*/  LOP3.LUT R14, R6, 0xff, RZ, 0xc0, !PT ;  /* 0x000000ff060e7812 */ /* 0x000fe400078ec0ff */
[----:B------:R-:W-:Y:S01]  /*0fa0*/  LOP3.LUT R12, R5, 0xff, RZ, 0xc0, !PT ;  /* 0x000000ff050c7812 */ /* 0x000fe200078ec0ff */
[----:B------:R-:W-:Y:S02]  /*0fb0*/  IMAD.MOV.U32 R5, RZ, RZ, R3 ;  /* 0x000000ffff057224 */ /* 0x000fe400078e0003 */
[----:B------:R-:W-:Y:S02]  /*0fc0*/  VIADD R10, R14, 0xffffffff ;  /* 0xffffffff0e0a7836 */ /* 0x000fe40000000000 */
[----:B------:R-:W-:-:S03]  /*0fd0*/  VIADD R7, R12, 0xffffffff ;  /* 0xffffffff0c077836 */ /* 0x000fc60000000000 */
[----:B------:R-:W-:-:S04]  /*0fe0*/  ISETP.GT.U32.AND P0, PT, R10, 0xfd, PT ;  /* 0x000000fd0a00780c */ /* 0x000fc80003f04070 */
[----:B------:R-:W-:-:S13]  /*0ff0*/  ISETP.GT.U32.OR P0, PT, R7, 0xfd, P0 ;  /* 0x000000fd0700780c */ /* 0x000fda0000704470 */
[----:B------:R-:W-:Y:S01]  /*1000*/  @!P0 IMAD.MOV.U32 R6, RZ, RZ, RZ ;  /* 0x000000ffff068224 */ /* 0x000fe200078e00ff */
[----:B------:R-:W-:Y:S06]  /*1010*/  @!P0 BRA `(.L_x_29) ;  /* 0x00000000005c8947 */ /* 0x000fec0003800000 */
[----:B------:R-:W-:Y:S02]  /*1020*/  FSETP.GTU.FTZ.AND P0, PT, |R2|, +INF , PT ;  /* 0x7f8000000200780b */ /* 0x000fe40003f1c200 */
[----:B------:R-:W-:-:S04]  /*1030*/  FSETP.GTU.FTZ.AND P1, PT, |R3|, +INF , PT ;  /* 0x7f8000000300780b */ /* 0x000fc80003f3c200 */
[----:B------:R-:W-:-:S13]  /*1040*/  PLOP3.LUT P0, PT, P0, P1, PT, 0xf8, 0x8f ;  /* 0x00000000008f781c */ /* 0x000fda0000703f70 */
[----:B------:R-:W-:Y:S05]  /*1050*/  @P0 BRA `(.L_x_30) ;  /* 0x0000000400440947 */ /* 0x000fea0003800000 */
[----:B------:R-:W-:-:S13]  /*1060*/  LOP3.LUT P0, RZ, R5, 0x7fffffff, R2, 0xc8, !PT ;  /* 0x7fffffff05ff7812 */ /* 0x000fda000780c802 */
[----:B------:R-:W-:Y:S05]  /*1070*/  @!P0 BRA `(.L_x_31) ;  /* 0x0000000400348947 */ /* 0x000fea0003800000 */
[C---:B------:R-:W-:Y:S02]  /*1080*/  FSETP.NEU.FTZ.AND P1, PT, |R2|.reuse, +INF , PT ;  /* 0x7f8000000200780b */ /* 0x040fe40003f3d200 */
[----:B------:R-:W-:Y:S02]  /*1090*/  FSETP.NEU.FTZ.AND P2, PT, |R3|, +INF , PT ;  /* 0x7f8000000300780b */ /* 0x000fe40003f5d200 */
[----:B------:R-:W-:-:S11]  /*10a0*/  FSETP.NEU.FTZ.AND P0, PT, |R2|, +INF , PT ;  /* 0x7f8000000200780b */ /* 0x000fd60003f1d200 */
[----:B------:R-:W-:Y:S05]  /*10b0*/  @!P2 BRA !P1, `(.L_x_31) ;  /* 0x000000040024a947 */ /* 0x000fea0004800000 */
[----:B------:R-:W-:-:S04]  /*10c0*/  LOP3.LUT P1, RZ, R2, 0x7fffffff, RZ, 0xc0, !PT ;  /* 0x7fffffff02ff7812 */ /* 0x000fc8000782c0ff */
[----:B------:R-:W-:-:S13]  /*10d0*/  PLOP3.LUT P1, PT, P2, P1, PT, 0x2f, 0xf2 ;  /* 0x0000000000f2781c */ /* 0x000fda0001722577 */
[----:B------:R-:W-:Y:S05]  /*10e0*/  @P1 BRA `(.L_x_32) ;  /* 0x0000000400101947 */ /* 0x000fea0003800000 */
[----:B------:R-:W-:-:S04]  /*10f0*/  LOP3.LUT P1, RZ, R5, 0x7fffffff, RZ, 0xc0, !PT ;  /* 0x7fffffff05ff7812 */ /* 0x000fc8000782c0ff */
[----:B------:R-:W-:-:S13]  /*1100*/  PLOP3.LUT P0, PT, P0, P1, PT, 0x2f, 0xf2 ;  /* 0x0000000000f2781c */ /* 0x000fda0000702577 */
[----:B------:R-:W-:Y:S05]  /*1110*/  @P0 BRA `(.L_x_33) ;  /* 0x0000000000f80947 */ /* 0x000fea0003800000 */
[----:B------:R-:W-:Y:S02]  /*1120*/  ISETP.GE.AND P0, PT, R7, RZ, PT ;  /* 0x000000ff0700720c */ /* 0x000fe40003f06270 */
[----:B------:R-:W-:-:S11]  /*1130*/  ISETP.GE.AND P1, PT, R10, RZ, PT ;  /* 0x000000ff0a00720c */ /* 0x000fd60003f26270 */
[----:B------:R-:W-:Y:S02]  /*1140*/  @P0 IMAD.MOV.U32 R6, RZ, RZ, RZ ;  /* 0x000000ffff060224 */ /* 0x000fe400078e00ff */
[----:B------:R-:W-:Y:S01]  /*1150*/  @!P0 FFMA R2, R2, 1.84467440737095516160e+19, RZ ;  /* 0x5f80000002028823 */ /* 0x000fe200000000ff */
[----:B------:R-:W-:Y:S02]  /*1160*/  @!P0 IMAD.MOV.U32 R6, RZ, RZ, -0x40 ;  /* 0xffffffc0ff068424 */ /* 0x000fe400078e00ff */
[----:B------:R-:W-:Y:S02]  /*1170*/  @!P1 FFMA R5, R3, 1.84467440737095516160e+19, RZ ;  /* 0x5f80000003059823 */ /* 0x000fe400000000ff */
[----:B------:R-:W-:-:S07]  /*1180*/  @!P1 VIADD R6, R6, 0x40 ;  /* 0x0000004006069836 */ /* 0x000fce0000000000 */
.L_x_29:
[----:B------:R-:W-:-:S05]  /*1190*/  LEA R10, R14, 0xc0800000, 0x17 ;  /* 0xc08000000e0a7811 */ /* 0x000fca00078eb8ff */
[----:B------:R-:W-:Y:S02]  /*11a0*/  IMAD.IADD R10, R5, 0x1, -R10 ;  /* 0x00000001050a7824 */ /* 0x000fe400078e0a0a */
[----:B------:R-:W-:Y:S02]  /*11b0*/  VIADD R5, R12, 0xffffff81 ;  /* 0xffffff810c057836 */ /* 0x000fe40000000000 */
[----:B------:R-:W0:Y:S01]  /*11c0*/  MUFU.RCP R7, R10 ;  /* 0x0000000a00077308 */ /* 0x000e220000001000 */
[----:B------:R-:W-:Y:S01]  /*11d0*/  FADD.FTZ R11, -R10, -RZ ;  /* 0x800000ff0a0b7221 */ /* 0x000fe20000010100 */
[----:B------:R-:W-:-:S03]  /*11e0*/  IMAD R2, R5, -0x800000, R2 ;  /* 0xff80000005027824 */ /* 0x000fc600078e0202 */
[----:B0-----:R-:W-:-:S04]  /*11f0*/  FFMA R12, R7, R11, 1 ;  /* 0x3f800000070c7423 */ /* 0x001fc8000000000b */
[----:B------:R-:W-:-:S04]  /*1200*/  FFMA R16, R7, R12, R7 ;  /* 0x0000000c07107223 */ /* 0x000fc80000000007 */
[----:B------:R-:W-:-:S04]  /*1210*/  FFMA R7, R2, R16, RZ ;  /* 0x0000001002077223 */ /* 0x000fc800000000ff */
[----:B------:R-:W-:-:S04]  /*1220*/  FFMA R12, R11, R7, R2 ;  /* 0x000000070b0c7223 */ /* 0x000fc80000000002 */
[----:B------:R-:W-:Y:S01]  /*1230*/  FFMA R13, R16, R12, R7 ;  /* 0x0000000c100d7223 */ /* 0x000fe20000000007 */
[----:B------:R-:W-:-:S03]  /*1240*/  IADD3 R7, PT, PT, R5, 0x7f, -R14 ;  /* 0x0000007f05077810 */ /* 0x000fc60007ffe80e */
[----:B------:R-:W-:Y:S02]  /*1250*/  FFMA R12, R11, R13, R2 ;  /* 0x0000000d0b0c7223 */ /* 0x000fe40000000002 */
[----:B------:R-:W-:Y:S02]  /*1260*/  IMAD.IADD R7, R7, 0x1, R6 ;  /* 0x0000000107077824 */ /* 0x000fe400078e0206 */
[----:B------:R-:W-:-:S05]  /*1270*/  FFMA R2, R16, R12, R13 ;  /* 0x0000000c10027223 */ /* 0x000fca000000000d */
[----:B------:R-:W-:-:S04]  /*1280*/  SHF.R.U32.HI R5, RZ, 0x17, R2 ;  /* 0x00000017ff057819 */ /* 0x000fc80000011602 */
[----:B------:R-:W-:-:S05]  /*1290*/  LOP3.LUT R5, R5, 0xff, RZ, 0xc0, !PT ;  /* 0x000000ff05057812 */ /* 0x000fca00078ec0ff */
[----:B------:R-:W-:-:S04]  /*12a0*/  IMAD.IADD R11, R5, 0x1, R7 ;  /* 0x00000001050b7824 */ /* 0x000fc800078e0207 */
[----:B------:R-:W-:-:S05]  /*12b0*/  VIADD R5, R11, 0xffffffff ;  /* 0xffffffff0b057836 */ /* 0x000fca0000000000 */
[----:B------:R-:W-:-:S13]  /*12c0*/  ISETP.GE.U32.AND P0, PT, R5, 0xfe, PT ;  /* 0x000000fe0500780c */ /* 0x000fda0003f06070 */
[----:B------:R-:W-:Y:S05]  /*12d0*/  @!P0 BRA `(.L_x_34) ;  /* 0x0000000000808947 */ /* 0x000fea0003800000 */
[----:B------:R-:W-:-:S13]  /*12e0*/  ISETP.GT.AND P0, PT, R11, 0xfe, PT ;  /* 0x000000fe0b00780c */ /* 0x000fda0003f04270 */
[----:B------:R-:W-:Y:S05]  /*12f0*/  @P0 BRA `(.L_x_35) ;  /* 0x00000000006c0947 */ /* 0x000fea0003800000 */
[----:B------:R-:W-:-:S13]  /*1300*/  ISETP.GE.AND P0, PT, R11, 0x1, PT ;  /* 0x000000010b00780c */ /* 0x000fda0003f06270 */
[----:B------:R-:W-:Y:S05]  /*1310*/  @P0 BRA `(.L_x_36) ;  /* 0x0000000000980947 */ /* 0x000fea0003800000 */
[----:B------:R-:W-:Y:S02]  /*1320*/  ISETP.GE.AND P0, PT, R11, -0x18, PT ;  /* 0xffffffe80b00780c */ /* 0x000fe40003f06270 */
[----:B------:R-:W-:-:S11]  /*1330*/  LOP3.LUT R2, R2, 0x80000000, RZ, 0xc0, !PT ;  /* 0x8000000002027812 */ /* 0x000fd600078ec0ff */
[----:B------:R-:W-:Y:S05]  /*1340*/  @!P0 BRA `(.L_x_36) ;  /* 0x00000000008c8947 */ /* 0x000fea0003800000 */
[CCC-:B------:R-:W-:Y:S01]  /*1350*/  FFMA.RZ R5, R16.reuse, R12.reuse, R13.reuse ;  /* 0x0000000c10057223 */ /* 0x1c0fe2000000c00d */
[C---:B------:R-:W-:Y:S02]  /*1360*/  VIADD R10, R11.reuse, 0x20 ;  /* 0x000000200b0a7836 */ /* 0x040fe40000000000 */
[CCC-:B------:R-:W-:Y:S01]  /*1370*/  FFMA.RM R6, R16.reuse, R12.reuse, R13.reuse ;  /* 0x0000000c10067223 */ /* 0x1c0fe2000000400d */
[----:B------:R-:W-:Y:S02]  /*1380*/  ISETP.NE.AND P2, PT, R11, RZ, PT ;  /* 0x000000ff0b00720c */ /* 0x000fe40003f45270 */
[----:B------:R-:W-:Y:S01]  /*1390*/  LOP3.LUT R7, R5, 0x7fffff, RZ, 0xc0, !PT ;  /* 0x007fffff05077812 */ /* 0x000fe200078ec0ff */
[----:B------:R-:W-:Y:S01]  /*13a0*/  FFMA.RP R5, R16, R12, R13 ;  /* 0x0000000c10057223 */ /* 0x000fe2000000800d */
[----:B------:R-:W-:Y:S01]  /*13b0*/  ISETP.NE.AND P1, PT, R11, RZ, PT ;  /* 0x000000ff0b00720c */ /* 0x000fe20003f25270 */
[----:B------:R-:W-:Y:S01]  /*13c0*/  IMAD.MOV R11, RZ, RZ, -R11 ;  /* 0x000000ffff0b7224 */ /* 0x000fe200078e0a0b */
[----:B------:R-:W-:-:S02]  /*13d0*/  LOP3.LUT R7, R7, 0x800000, RZ, 0xfc, !PT ;  /* 0x0080000007077812 */ /* 0x000fc400078efcff */
[----:B------:R-:W-:Y:S02]  /*13e0*/  FSETP.NEU.FTZ.AND P0, PT, R5, R6, PT ;  /* 0x000000060500720b */ /* 0x000fe40003f1d000 */
[----:B------:R-:W-:Y:S02]  /*13f0*/  SHF.L.U32 R10, R7, R10, RZ ;  /* 0x0000000a070a7219 */ /* 0x000fe400000006ff */
[----:B------:R-:W-:Y:S02]  /*1400*/  SEL R6, R11, RZ, P2 ;  /* 0x000000ff0b067207 */ /* 0x000fe40001000000 */
[----:B------:R-:W-:Y:S02]  /*1410*/  ISETP.NE.AND P1, PT, R10, RZ, P1 ;  /* 0x000000ff0a00720c */ /* 0x000fe40000f25270 */
[----:B------:R-:W-:Y:S02]  /*1420*/  SHF.R.U32.HI R6, RZ, R6, R7 ;  /* 0x00000006ff067219 */ /* 0x000fe40000011607 */
[----:B------:R-:W-:-:S02]  /*1430*/  PLOP3.LUT P0, PT, P0, P1, PT, 0xf8, 0x8f ;  /* 0x00000000008f781c */ /* 0x000fc40000703f70 */
[----:B------:R-:W-:Y:S02]  /*1440*/  SHF.R.U32.HI R10, RZ, 0x1, R6 ;  /* 0x00000001ff0a7819 */ /* 0x000fe40000011606 */
[----:B------:R-:W-:-:S04]  /*1450*/  SEL R5, RZ, 0x1, !P0 ;  /* 0x00000001ff057807 */ /* 0x000fc80004000000 */
[----:B------:R-:W-:-:S04]  /*1460*/  LOP3.LUT R5, R5, 0x1, R10, 0xf8, !PT ;  /* 0x0000000105057812 */ /* 0x000fc800078ef80a */
[----:B------:R-:W-:-:S05]  /*1470*/  LOP3.LUT R5, R5, R6, RZ, 0xc0, !PT ;  /* 0x0000000605057212 */ /* 0x000fca00078ec0ff */
[----:B------:R-:W-:-:S05]  /*1480*/  IMAD.IADD R5, R10, 0x1, R5 ;  /* 0x000000010a057824 */ /* 0x000fca00078e0205 */
[----:B------:R-:W-:Y:S01]  /*1490*/  LOP3.LUT R2, R5, R2, RZ, 0xfc, !PT ;  /* 0x0000000205027212 */ /* 0x000fe200078efcff */
[----:B------:R-:W-:Y:S06]  /*14a0*/  BRA `(.L_x_36) ;  /* 0x0000000000347947 */ /* 0x000fec0003800000 */
.L_x_35:
[----:B------:R-:W-:-:S04]  /*14b0*/  LOP3.LUT R2, R2, 0x80000000, RZ, 0xc0, !PT ;  /* 0x8000000002027812 */ /* 0x000fc800078ec0ff */
[----:B------:R-:W-:Y:S01]  /*14c0*/  LOP3.LUT R2, R2, 0x7f800000, RZ, 0xfc, !PT ;  /* 0x7f80000002027812 */ /* 0x000fe200078efcff */
[----:B------:R-:W-:Y:S06]  /*14d0*/  BRA `(.L_x_36) ;  /* 0x0000000000287947 */ /* 0x000fec0003800000 */
.L_x_34:
[----:B------:R-:W-:Y:S01]  /*14e0*/  IMAD R2, R7, 0x800000, R2 ;  /* 0x0080000007027824 */ /* 0x000fe200078e0202 */
[----:B------:R-:W-:Y:S06]  /*14f0*/  BRA `(.L_x_36) ;  /* 0x0000000000207947 */ /* 0x000fec0003800000 */
.L_x_33:
[----:B------:R-:W-:-:S04]  /*1500*/  LOP3.LUT R2, R5, 0x80000000, R2, 0x48, !PT ;  /* 0x8000000005027812 */ /* 0x000fc800078e4802 */
[----:B------:R-:W-:Y:S01]  /*1510*/  LOP3.LUT R2, R2, 0x7f800000, RZ, 0xfc, !PT ;  /* 0x7f80000002027812 */ /* 0x000fe200078efcff */
[----:B------:R-:W-:Y:S06]  /*1520*/  BRA `(.L_x_36) ;  /* 0x0000000000147947 */ /* 0x000fec0003800000 */
.L_x_32:
[----:B------:R-:W-:Y:S01]  /*1530*/  LOP3.LUT R2, R5, 0x80000000, R2, 0x48, !PT ;  /* 0x8000000005027812 */ /* 0x000fe200078e4802 */
[----:B------:R-:W-:Y:S06]  /*1540*/  BRA `(.L_x_36) ;  /* 0x00000000000c7947 */ /* 0x000fec0003800000 */
.L_x_31:
[----:B------:R-:W0:Y:S01]  /*1550*/  MUFU.RSQ R2, -QNAN ;  /* 0xffc0000000027908 */ /* 0x000e220000001400 */
[----:B------:R-:W-:Y:S05]  /*1560*/  BRA `(.L_x_36) ;  /* 0x0000000000047947 */ /* 0x000fea0003800000 */
.L_x_30:
[----:B------:R-:W-:-:S07]  /*1570*/  FADD.FTZ R2, R2, R3 ;  /* 0x0000000302027221 */ /* 0x000fce0000010000 */
.L_x_36:
[----:B------:R-:W-:-:S04]  /*1580*/  IMAD.MOV.U32 R5, RZ, RZ, 0x0 ;  /* 0x00000000ff057424 */ /* 0x000fc800078e00ff */
[----:B0-----:R-:W-:Y:S05]  /*1590*/  RET.REL.NODEC R4 `(calculate_pocket_confidence) ;  /* 0xffffffe804987950 */ /* 0x001fea0003c3ffff */
.L_x_37:
        /* <DEDUP_REMOVED lines=14> */
.L_x_148:


//--------------------- .text.fuse_detection_signals --------------------------
	.section	.text.fuse_detection_signals,"ax",@progbits
	.align	128
        .global         fuse_detection_signals
        .type           fuse_detection_signals,@function
        .size           fuse_detection_signals,(.L_x_149 - fuse_detection_signals)
        .other          fuse_detection_signals,@"STO_CUDA_ENTRY STV_DEFAULT"
fuse_detection_signals:
.text.fuse_detection_signals:
        /* <DEDUP_REMOVED lines=8> */
[----:B------:R-:W0:Y:S01]  /*0080*/  LDCU.64 UR6, c[0x0][0x388] ;  /* 0x00007100ff0677ac */ /* 0x000e220008000a00 */
[----:B------:R-:W-:Y:S02]  /*0090*/  IMAD.MOV.U32 R5, RZ, RZ, RZ ;  /* 0x000000ffff057224 */ /* 0x000fe400078e00ff */
[----:B------:R-:W-:Y:S01]  /*00a0*/  IMAD.MOV.U32 R0, RZ, RZ, RZ ;  /* 0x000000ffff007224 */ /* 0x000fe200078e00ff */
[----:B------:R-:W1:Y:S01]  /*00b0*/  LDCU.64 UR4, c[0x0][0x380] ;  /* 0x00007000ff0477ac */ /* 0x000e620008000a00 */
[----:B------:R-:W-:Y:S01]  /*00c0*/  IMAD.MOV.U32 R13, RZ, RZ, RZ ;  /* 0x000000ffff0d7224 */ /* 0x000fe200078e00ff */
[----:B------:R-:W2:Y:S01]  /*00d0*/  LDCU.64 UR8, c[0x0][0x390] ;  /* 0x00007200ff0877ac */ /* 0x000ea20008000a00 */
[----:B------:R-:W3:Y:S01]  /*00e0*/  LDCU.64 UR10, c[0x0][0x398] ;  /* 0x00007300ff0a77ac */ /* 0x000ee20008000a00 */
[----:B0-----:R-:W-:Y:S01]  /*00f0*/  ISETP.NE.U32.AND P0, PT, RZ, UR6, PT ;  /* 0x00000006ff007c0c */ /* 0x001fe2000bf05070 */
[----:B------:R-:W-:Y:S01]  /*0100*/  IMAD.MOV.U32 R15, RZ, RZ, RZ ;  /* 0x000000ffff0f7224 */ /* 0x000fe200078e00ff */
[----:B------:R-:W0:Y:S02]  /*0110*/  LDCU UR6, c[0x0][0x3b0] ;  /* 0x00007600ff0677ac */ /* 0x000e240008000800 */
[----:B------:R-:W-:-:S02]  /*0120*/  ISETP.NE.AND.EX P0, PT, RZ, UR7, PT, P0 ;  /* 0x00000007ff007c0c */ /* 0x000fc4000bf05300 */
[----:B-1----:R-:W-:Y:S01]  /*0130*/  ISETP.NE.U32.AND P1, PT, RZ, UR4, PT ;  /* 0x00000004ff007c0c */ /* 0x002fe2000bf25070 */
[----:B------:R-:W1:Y:S01]  /*0140*/  LDCU UR7, c[0x0][0x3b4] ;  /* 0x00007680ff0777ac */ /* 0x000e620008000800 */
[----:B--2---:R-:W-:Y:S02]  /*0150*/  ISETP.NE.U32.AND P2, PT, RZ, UR8, PT ;  /* 0x00000008ff007c0c */ /* 0x004fe4000bf45070 */
[----:B------:R-:W-:Y:S01]  /*0160*/  ISETP.NE.AND.EX P1, PT, RZ, UR5, PT, P1 ;  /* 0x00000005ff007c0c */ /* 0x000fe2000bf25310 */
[----:B------:R-:W2:Y:S01]  /*0170*/  LDCU.64 UR4, c[0x0][0x358] ;  /* 0x00006b00ff0477ac */ /* 0x000ea20008000a00 */
[----:B------:R-:W-:Y:S02]  /*0180*/  ISETP.NE.AND.EX P2, PT, RZ, UR9, PT, P2 ;  /* 0x00000009ff007c0c */ /* 0x000fe4000bf45320 */
[----:B---3--:R-:W-:Y:S01]  /*0190*/  ISETP.NE.U32.AND P3, PT, RZ, UR10, PT ;  /* 0x0000000aff007c0c */ /* 0x008fe2000bf65070 */
[----:B------:R-:W3:Y:S02]  /*01a0*/  LDCU UR8, c[0x0][0x3b8] ;  /* 0x00007700ff0877ac */ /* 0x000ee40008000800 */
[----:B------:R-:W4:Y:S01]  /*01b0*/  @P0 LDC.64 R6, c[0x0][0x388] ;  /* 0x0000e200ff060b82 */ /* 0x000f220000000a00 */
[----:B------:R-:W-:Y:S01]  /*01c0*/  ISETP.NE.AND.EX P3, PT, RZ, UR11, PT, P3 ;  /* 0x0000000bff007c0c */ /* 0x000fe2000bf65330 */
[----:B------:R-:W5:Y:S06]  /*01d0*/  LDCU UR9, c[0x0][0x3bc] ;  /* 0x00007780ff0977ac */ /* 0x000f6c0008000800 */
[----:B------:R-:W0:Y:S08]  /*01e0*/  @P1 LDC.64 R2, c[0x0][0x380] ;  /* 0x0000e000ff021b82 */ /* 0x000e300000000a00 */
[----:B------:R-:W1:Y:S08]  /*01f0*/  @P2 LDC.64 R8, c[0x0][0x390] ;  /* 0x0000e400ff082b82 */ /* 0x000e700000000a00 */
[----:B------:R-:W3:Y:S01]  /*0200*/  @P3 LDC.64 R10, c[0x0][0x398] ;  /* 0x0000e600ff0a3b82 */ /* 0x000ee20000000a00 */
[----:B----4-:R-:W-:-:S05]  /*0210*/  @P0 IMAD.WIDE R6, R4, 0x4, R6 ;  /* 0x0000000404060825 */ /* 0x010fca00078e0206 */
[----:B--2---:R-:W2:Y:S01]  /*0220*/  @P0 LDG.E.CONSTANT R5, desc[UR4][R6.64] ;  /* 0x0000000406050981 */ /* 0x004ea2000c1e9900 */
[----:B0-----:R-:W-:-:S05]  /*0230*/  @P1 IMAD.WIDE R2, R4, 0x4, R2 ;  /* 0x0000000404021825 */ /* 0x001fca00078e0202 */
[----:B------:R-:W4:Y:S01]  /*0240*/  @P1 LDG.E.CONSTANT R0, desc[UR4][R2.64] ;  /* 0x0000000402001981 */ /* 0x000f22000c1e9900 */
[----:B-1----:R-:W-:-:S05]  /*0250*/  @P2 IMAD.WIDE R8, R4, 0x4, R8 ;  /* 0x0000000404082825 */ /* 0x002fca00078e0208 */
[----:B------:R-:W5:Y:S01]  /*0260*/  @P2 LDG.E.CONSTANT R13, desc[UR4][R8.64] ;  /* 0x00000004080d2981 */ /* 0x000f62000c1e9900 */
[----:B---3--:R-:W-:-:S05]  /*0270*/  @P3 IMAD.WIDE R10, R4, 0x4, R10 ;  /* 0x00000004040a3825 */ /* 0x008fca00078e020a */
[----:B------:R-:W3:Y:S01]  /*0280*/  @P3 LDG.E.CONSTANT R15, desc[UR4][R10.64] ;  /* 0x000000040a0f3981 */ /* 0x000ee2000c1e9900 */
[----:B------:R-:W-:Y:S01]  /*0290*/  FADD R12, RZ, UR6 ;  /* 0x00000006ff0c7e21 */ /* 0x000fe20008000000 */
[----:B------:R-:W-:Y:S01]  /*02a0*/  BSSY.RECONVERGENT B0, `(.L_x_38) ;  /* 0x0000020000007945 */ /* 0x000fe20003800200 */
[----:B--2---:R-:W-:Y:S02]  /*02b0*/  FSETP.GT.AND P2, PT, R5, 0.0099999997764825820923, PT ;  /* 0x3c23d70a0500780b */ /* 0x004fe40003f44000 */
[----:B----4-:R-:W-:-:S04]  /*02c0*/  FSETP.GT.AND P1, PT, R0, 0.0099999997764825820923, PT ;  /* 0x3c23d70a0000780b */ /* 0x010fc80003f24000 */
[----:B------:R-:W-:Y:S02]  /*02d0*/  FSEL R12, R12, RZ, P1 ;  /* 0x000000ff0c0c7208 */ /* 0x000fe40000800000 */
[----:B-----5:R-:W-:-:S05]  /*02e0*/  FSETP.GT.AND P3, PT, R13, 0.0099999997764825820923, PT ;  /* 0x3c23d70a0d00780b */ /* 0x020fca0003f64000 */
[----:B------:R-:W-:Y:S01]  /*02f0*/  @P2 FADD R12, R12, UR7 ;  /* 0x000000070c0c2e21 */ /* 0x000fe20008000000 */
[----:B---3--:R-:W-:Y:S01]  /*0300*/  FSETP.GT.AND P0, PT, R15, 0.0099999997764825820923, PT ;  /* 0x3c23d70a0f00780b */ /* 0x008fe20003f04000 */
[----:B------:R-:W-:-:S06]  /*0310*/  FFMA R2, R0, UR6, RZ ;  /* 0x0000000600027c23 */ /* 0x000fcc00080000ff */
[----:B------:R-:W-:Y:S01]  /*0320*/  @P3 FADD R12, R12, UR8 ;  /* 0x000000080c0c3e21 */ /* 0x000fe20008000000 */
[----:B------:R-:W-:-:S03]  /*0330*/  FSEL R2, R2, RZ, P1 ;  /* 0x000000ff02027208 */ /* 0x000fc60000800000 */
[----:B------:R-:W-:-:S04]  /*0340*/  IMAD.MOV.U32 R3, RZ, RZ, R12 ;  /* 0x000000ffff037224 */ /* 0x000fc800078e000c */
[----:B------:R-:W-:Y:S01]  /*0350*/  @P0 FADD R3, R3, UR9 ;  /* 0x0000000903030e21 */ /* 0x000fe20008000000 */
[----:B------:R-:W-:-:S03]  /*0360*/  @P2 FFMA R2, R5, UR7, R2 ;  /* 0x0000000705022c23 */ /* 0x000fc60008000002 */
[----:B------:R-:W0:Y:S01]  /*0370*/  MUFU.RCP R6, R3 ;  /* 0x0000000300067308 */ /* 0x000e220000001000 */
[----:B------:R-:W-:Y:S01]  /*0380*/  @P3 FFMA R2, R13, UR8, R2 ;  /* 0x000000080d023c23 */ /* 0x000fe20008000002 */
[----:B------:R-:W-:-:S03]  /*0390*/  FSET.BF.GT.AND R5, R0, 0.0099999997764825820923, PT ;  /* 0x3c23d70a0005780a */ /* 0x000fc60003804000 */
[----:B------:R-:W-:-:S04]  /*03a0*/  IMAD.MOV.U32 R0, RZ, RZ, R2 ;  /* 0x000000ffff007224 */ /* 0x000fc800078e0002 */
[----:B------:R-:W-:-:S04]  /*03b0*/  @P0 FFMA R0, R15, UR9, R0 ;  /* 0x000000090f000c23 */ /* 0x000fc80008000000 */
[----:B------:R-:W1:Y:S01]  /*03c0*/  FCHK P1, R0, R3 ;  /* 0x0000000300007302 */ /* 0x000e620000020000 */
[----:B0-----:R-:W-:-:S04]  /*03d0*/  FFMA R7, -R3, R6, 1 ;  /* 0x3f80000003077423 */ /* 0x001fc80000000106 */
[----:B------:R-:W-:Y:S01]  /*03e0*/  FFMA R7, R6, R7, R6 ;  /* 0x0000000706077223 */ /* 0x000fe20000000006 */
[----:B------:R-:W-:-:S03]  /*03f0*/  @P2 FADD R5, R5, 1 ;  /* 0x3f80000005052421 */ /* 0x000fc60000000000 */
[----:B------:R-:W-:Y:S01]  /*0400*/  FFMA R2, R0, R7, RZ ;  /* 0x0000000700027223 */ /* 0x000fe200000000ff */
[----:B------:R-:W-:-:S03]  /*0410*/  @P3 FADD R5, R5, 1 ;  /* 0x3f80000005053421 */ /* 0x000fc60000000000 */
[C---:B------:R-:W-:Y:S01]  /*0420*/  FFMA R6, -R3.reuse, R2, R0 ;  /* 0x0000000203067223 */ /* 0x040fe20000000100 */
[----:B------:R-:W-:Y:S01]  /*0430*/  FSETP.GT.AND P2, PT, R3, RZ, PT ;  /* 0x000000ff0300720b */ /* 0x000fe20003f44000 */
[----:B------:R-:W-:Y:S02]  /*0440*/  @P0 FADD R5, R5, 1 ;  /* 0x3f80000005050421 */ /* 0x000fe40000000000 */
[----:B------:R-:W-:Y:S01]  /*0450*/  FFMA R9, R7, R6, R2 ;  /* 0x0000000607097223 */ /* 0x000fe20000000002 */
[----:B-1----:R-:W-:Y:S09]  /*0460*/  @!P1 BRA `(.L_x_39) ;  /* 0x00000000000c9947 */ /* 0x002ff20003800000 */
[----:B------:R-:W-:-:S07]  /*0470*/  MOV R6, 0x490 ;  /* 0x0000049000067802 */ /* 0x000fce0000000f00 */
[----:B------:R-:W-:Y:S05]  /*0480*/  CALL.REL.NOINC `($__internal_2_$__cuda_sm3x_div_rn_noftz_f32_slowpath) ;  /* 0x0000000000407944 */ /* 0x000fea0003c00000 */
[----:B------:R-:W-:-:S07]  /*0490*/  IMAD.MOV.U32 R9, RZ, RZ, R2 ;  /* 0x000000ffff097224 */ /* 0x000fce00078e0002 */
.L_x_39:
[----:B------:R-:W-:Y:S05]  /*04a0*/  BSYNC.RECONVERGENT B0 ;  /* 0x0000000000007941 */ /* 0x000fea0003800200 */
.L_x_38:
[----:B------:R-:W0:Y:S01]  /*04b0*/  LDC.64 R2, c[0x0][0x3a0] ;  /* 0x0000e800ff027b82 */ /* 0x000e220000000a00 */
[----:B------:R-:W-:Y:S02]  /*04c0*/  FSETP.GE.AND P0, PT, R5, 2, PT ;  /* 0x400000000500780b */ /* 0x000fe40003f06000 */
[----:B------:R-:W-:-:S05]  /*04d0*/  FSEL R0, R9, R0, P2 ;  /* 0x0000000009007208 */ /* 0x000fca0001000000 */
[----:B------:R-:W1:Y:S01]  /*04e0*/  LDC.64 R6, c[0x0][0x3a8] ;  /* 0x0000ea00ff067b82 */ /* 0x000e620000000a00 */
[----:B------:R-:W-:-:S05]  /*04f0*/  FADD R9, R0, 0.10000000149011611938 ;  /* 0x3dcccccd00097421 */ /* 0x000fca0000000000 */
[----:B------:R-:W-:Y:S01]  /*0500*/  @P0 FADD R0, R0, 0.050000000745058059692 ;  /* 0x3d4ccccd00000421 */ /* 0x000fe20000000000 */
[----:B------:R-:W-:-:S04]  /*0510*/  FSETP.GE.AND P0, PT, R5, 3, PT ;  /* 0x404000000500780b */ /* 0x000fc80003f06000 */
[----:B------:R-:W-:Y:S01]  /*0520*/  FSEL R9, R9, R0, P0 ;  /* 0x0000000009097208 */ /* 0x000fe20000000000 */
[----:B0-----:R-:W-:-:S04]  /*0530*/  IMAD.WIDE R2, R4, 0x4, R2 ;  /* 0x0000000404027825 */ /* 0x001fc800078e0202 */
[----:B------:R-:W-:-:S05]  /*0540*/  FADD.SAT R9, RZ, R9 ;  /* 0x00000009ff097221 */ /* 0x000fca0000002000 */
[----:B------:R-:W-:Y:S01]  /*0550*/  STG.E desc[UR4][R2.64], R9 ;  /* 0x0000000902007986 */ /* 0x000fe2000c101904 */
[----:B-1----:R-:W-:-:S05]  /*0560*/  IMAD.WIDE R6, R4, 0x4, R6 ;  /* 0x0000000404067825 */ /* 0x002fca00078e0206 */
[----:B------:R-:W-:Y:S01]  /*0570*/  STG.E desc[UR4][R6.64], R5 ;  /* 0x0000000506007986 */ /* 0x000fe2000c101904 */
[----:B------:R-:W-:Y:S05]  /*0580*/  EXIT ;  /* 0x000000000000794d */ /* 0x000fea0003800000 */
        .weak           $__internal_2_$__cuda_sm3x_div_rn_noftz_f32_slowpath
        .type           $__internal_2_$__cuda_sm3x_div_rn_noftz_f32_slowpath,@function
        .size           $__internal_2_$__cuda_sm3x_div_rn_noftz_f32_slowpath,(.L_x_149 - $__internal_2_$__cuda_sm3x_div_rn_noftz_f32_slowpath)
$__internal_2_$__cuda_sm3x_div_rn_noftz_f32_slowpath:
[----:B------:R-:W-:Y:S01]  /*0590*/  SHF.R.U32.HI R7, RZ, 0x17, R3 ;  /* 0x00000017ff077819 */ /* 0x000fe20000011603 */
[----:B------:R-:W-:Y:S01]  /*05a0*/  BSSY.RECONVERGENT B1, `(.L_x_40) ;  /* 0x0000063000017945 */ /* 0x000fe20003800200 */
[--C-:B------:R-:W-:Y:S02]  /*05b0*/  SHF.R.U32.HI R2, RZ, 0x17, R0.reuse ;  /* 0x00000017ff027819 */ /* 0x100fe40000011600 */
        /* <DEDUP_REMOVED lines=32> */
.L_x_41:
[----:B------:R-:W-:Y:S01]  /*07c0*/  LEA R8, R12, 0xc0800000, 0x17 ;  /* 0xc08000000c087811 */ /* 0x000fe200078eb8ff */
[----:B------:R-:W-:Y:S04]  /*07d0*/  BSSY.RECONVERGENT B2, `(.L_x_46) ;  /* 0x0000036000027945 */ /* 0x000fe80003800200 */
[----:B------:R-:W-:Y:S02]  /*07e0*/  IMAD.IADD R8, R3, 0x1, -R8 ;  /* 0x0000000103087824 */ /* 0x000fe400078e0a08 */
[----:B------:R-:W-:Y:S02]  /*07f0*/  VIADD R3, R10, 0xffffff81 ;  /* 0xffffff810a037836 */ /* 0x000fe40000000000 */
[----:B------:R0:W1:Y:S01]  /*0800*/  MUFU.RCP R9, R8 ;  /* 0x0000000800097308 */ /* 0x0000620000001000 */
[----:B------:R-:W-:Y:S01]  /*0810*/  FADD.FTZ R11, -R8, -RZ ;  /* 0x800000ff080b7221 */ /* 0x000fe20000010100 */
[C---:B------:R-:W-:Y:S01]  /*0820*/  IMAD R2, R3.reuse, -0x800000, R2 ;  /* 0xff80000003027824 */ /* 0x040fe200078e0202 */
[----:B0-----:R-:W-:-:S05]  /*0830*/  IADD3 R8, PT, PT, R3, 0x7f, -R12 ;  /* 0x0000007f03087810 */ /* 0x001fca0007ffe80c */
[----:B------:R-:W-:Y:S02]  /*0840*/  IMAD.IADD R8, R8, 0x1, R7 ;  /* 0x0000000108087824 */ /* 0x000fe400078e0207 */
[----:B-1----:R-:W-:-:S04]  /*0850*/  FFMA R10, R9, R11, 1 ;  /* 0x3f800000090a7423 */ /* 0x002fc8000000000b */
[----:B------:R-:W-:-:S04]  /*0860*/  FFMA R14, R9, R10, R9 ;  /* 0x0000000a090e7223 */ /* 0x000fc80000000009 */
[----:B------:R-:W-:-:S04]  /*0870*/  FFMA R9, R2, R14, RZ ;  /* 0x0000000e02097223 */ /* 0x000fc800000000ff */
[----:B------:R-:W-:-:S04]  /*0880*/  FFMA R10, R11, R9, R2 ;  /* 0x000000090b0a7223 */ /* 0x000fc80000000002 */
[----:B------:R-:W-:-:S04]  /*0890*/  FFMA R9, R14, R10, R9 ;  /* 0x0000000a0e097223 */ /* 0x000fc80000000009 */
[----:B------:R-:W-:-:S04]  /*08a0*/  FFMA R10, R11, R9, R2 ;  /* 0x000000090b0a7223 */ /* 0x000fc80000000002 */
        /* <DEDUP_REMOVED lines=15> */
[CCC-:B------:R-:W-:Y:S01]  /*09a0*/  FFMA.RM R8, R14.reuse, R10.reuse, R9.reuse ;  /* 0x0000000a0e087223 */ /* 0x1c0fe20000004009 */
[C---:B------:R-:W-:Y:S02]  /*09b0*/  ISETP.NE.AND P3, PT, R11.reuse, RZ, PT ;  /* 0x000000ff0b00720c */ /* 0x040fe40003f65270 */
[----:B------:R-:W-:Y:S02]  /*09c0*/  ISETP.NE.AND P1, PT, R11, RZ, PT ;  /* 0x000000ff0b00720c */ /* 0x000fe40003f25270 */
[----:B------:R-:W-:Y:S01]  /*09d0*/  LOP3.LUT R7, R3, 0x7fffff, RZ, 0xc0, !PT ;  /* 0x007fffff03077812 */ /* 0x000fe200078ec0ff */
[----:B------:R-:W-:Y:S01]  /*09e0*/  FFMA.RP R3, R14, R10, R9 ;  /* 0x0000000a0e037223 */ /* 0x000fe20000008009 */
[----:B------:R-:W-:Y:S02]  /*09f0*/  VIADD R10, R11, 0x20 ;  /* 0x000000200b0a7836 */ /* 0x000fe40000000000 */
[----:B------:R-:W-:Y:S01]  /*0a00*/  LOP3.LUT R7, R7, 0x800000, RZ, 0xfc, !PT ;  /* 0x0080000007077812 */ /* 0x000fe200078efcff */
[----:B------:R-:W-:Y:S01]  /*0a10*/  IMAD.MOV R9, RZ, RZ, -R11 ;  /* 0x000000ffff097224 */ /* 0x000fe200078e0a0b */
[----:B------:R-:W-:-:S02]  /*0a20*/  FSETP.NEU.FTZ.AND P0, PT, R3, R8, PT ;  /* 0x000000080300720b */ /* 0x000fc40003f1d000 */
[----:B------:R-:W-:Y:S02]  /*0a30*/  SHF.L.U32 R10, R7, R10, RZ ;  /* 0x0000000a070a7219 */ /* 0x000fe400000006ff */
[----:B------:R-:W-:Y:S02]  /*0a40*/  SEL R8, R9, RZ, P3 ;  /* 0x000000ff09087207 */ /* 0x000fe40001800000 */
[----:B------:R-:W-:Y:S02]  /*0a50*/  ISETP.NE.AND P1, PT, R10, RZ, P1 ;  /* 0x000000ff0a00720c */ /* 0x000fe40000f25270 */
[----:B------:R-:W-:Y:S02]  /*0a60*/  SHF.R.U32.HI R8, RZ, R8, R7 ;  /* 0x00000008ff087219 */ /* 0x000fe40000011607 */
[----:B------:R-:W-:Y:S02]  /*0a70*/  PLOP3.LUT P0, PT, P0, P1, PT, 0xf8, 0x8f ;  /* 0x00000000008f781c */ /* 0x000fe40000703f70 */
[----:B------:R-:W-:-:S02]  /*0a80*/  SHF.R.U32.HI R10, RZ, 0x1, R8 ;  /* 0x00000001ff0a7819 */ /* 0x000fc40000011608 */
[----:B------:R-:W-:-:S04]  /*0a90*/  SEL R3, RZ, 0x1, !P0 ;  /* 0x00000001ff037807 */ /* 0x000fc80004000000 */
[----:B------:R-:W-:-:S04]  /*0aa0*/  LOP3.LUT R3, R3, 0x1, R10, 0xf8, !PT ;  /* 0x0000000103037812 */ /* 0x000fc800078ef80a */
[----:B------:R-:W-:-:S05]  /*0ab0*/  LOP3.LUT R3, R3, R8, RZ, 0xc0, !PT ;  /* 0x0000000803037212 */ /* 0x000fca00078ec0ff */
[----:B------:R-:W-:-:S05]  /*0ac0*/  IMAD.IADD R3, R10, 0x1, R3 ;  /* 0x000000010a037824 */ /* 0x000fca00078e0203 */
[----:B------:R-:W-:Y:S01]  /*0ad0*/  LOP3.LUT R2, R3, R2, RZ, 0xfc, !PT ;  /* 0x0000000203027212 */ /* 0x000fe200078efcff */
[----:B------:R-:W-:Y:S06]  /*0ae0*/  BRA `(.L_x_49) ;  /* 0x0000000000107947 */ /* 0x000fec0003800000 */
.L_x_48:
[----:B------:R-:W-:-:S04]  /*0af0*/  LOP3.LUT R2, R2, 0x80000000, RZ, 0xc0, !PT ;  /* 0x8000000002027812 */ /* 0x000fc800078ec0ff */
[----:B------:R-:W-:Y:S01]  /*0b00*/  LOP3.LUT R2, R2, 0x7f800000, RZ, 0xfc, !PT ;  /* 0x7f80000002027812 */ /* 0x000fe200078efcff */
[----:B------:R-:W-:Y:S06]  /*0b10*/  BRA `(.L_x_49) ;  /* 0x0000000000047947 */ /* 0x000fec0003800000 */
.L_x_47:
[----:B------:R-:W-:-:S07]  /*0b20*/  IMAD R2, R8, 0x800000, R2 ;  /* 0x0080000008027824 */ /* 0x000fce00078e0202 */
.L_x_49:
[----:B------:R-:W-:Y:S05]  /*0b30*/  BSYNC.RECONVERGENT B2 ;  /* 0x0000000000027941 */ /* 0x000fea0003800200 */
.L_x_46:
[----:B------:R-:W-:Y:S05]  /*0b40*/  BRA `(.L_x_50) ;  /* 0x0000000000207947 */ /* 0x000fea0003800000 */
.L_x_45:
[----:B------:R-:W-:-:S04]  /*0b50*/  LOP3.LUT R2, R3, 0x80000000, R2, 0x48, !PT ;  /* 0x8000000003027812 */ /* 0x000fc800078e4802 */
[----:B------:R-:W-:Y:S01]  /*0b60*/  LOP3.LUT R2, R2, 0x7f800000, RZ, 0xfc, !PT ;  /* 0x7f80000002027812 */ /* 0x000fe200078efcff */
[----:B------:R-:W-:Y:S06]  /*0b70*/  BRA `(.L_x_50) ;  /* 0x0000000000147947 */ /* 0x000fec0003800000 */
.L_x_44:
[----:B------:R-:W-:Y:S01]  /*0b80*/  LOP3.LUT R2, R3, 0x80000000, R2, 0x48, !PT ;  /* 0x8000000003027812 */ /* 0x000fe200078e4802 */
[----:B------:R-:W-:Y:S06]  /*0b90*/  BRA `(.L_x_50) ;  /* 0x00000000000c7947 */ /* 0x000fec0003800000 */
.L_x_43:
[----:B------:R-:W0:Y:S01]  /*0ba0*/  MUFU.RSQ R2, -QNAN ;  /* 0xffc0000000027908 */ /* 0x000e220000001400 */
[----:B------:R-:W-:Y:S05]  /*0bb0*/  BRA `(.L_x_50) ;  /* 0x0000000000047947 */ /* 0x000fea0003800000 */
.L_x_42:
[----:B------:R-:W-:-:S07]  /*0bc0*/  FADD.FTZ R2, R0, R3 ;  /* 0x0000000300027221 */ /* 0x000fce0000010000 */
.L_x_50:
[----:B------:R-:W-:Y:S05]  /*0bd0*/  BSYNC.RECONVERGENT B1 ;  /* 0x0000000000017941 */ /* 0x000fea0003800200 */
.L_x_40:
[----:B------:R-:W-:-:S04]  /*0be0*/  IMAD.MOV.U32 R7, RZ, RZ, 0x0 ;  /* 0x00000000ff077424 */ /* 0x000fc800078e00ff */
[----:B0-----:R-:W-:Y:S05]  /*0bf0*/  RET.REL.NODEC R6 `(fuse_detection_signals) ;  /* 0xfffffff406007950 */ /* 0x001fea0003c3ffff */
.L_x_51:
        /* <DEDUP_REMOVED lines=16> */
.L_x_149:


//--------------------- .text.calculate_gap_priority --------------------------
	.section	.text.calculate_gap_priority,"ax",@progbits
	.align	128
        .global         calculate_gap_priority
        .type           calculate_gap_priority,@function
        .size           calculate_gap_priority,(.L_x_156 - calculate_gap_priority)
        .other          calculate_gap_priority,@"STO_CUDA_ENTRY STV_DEFAULT"
calculate_gap_priority:
.text.calculate_gap_priority:
        /* <DEDUP_REMOVED lines=10> */
[----:B------:R-:W2:Y:S01]  /*00a0*/  LDCU UR6, c[0x0][0x3ac] ;  /* 0x00007580ff0677ac */ /* 0x000ea20008000800 */
[----:B0-----:R-:W-:-:S05]  /*00b0*/  IMAD.WIDE R2, R0, 0x4, R2 ;  /* 0x0000000400027825 */ /* 0x001fca00078e0202 */
[----:B-1----:R-:W2:Y:S02]  /*00c0*/  LDG.E.CONSTANT R9, desc[UR4][R2.64] ;  /* 0x0000000402097981 */ /* 0x002ea4000c1e9900 */
[----:B--2---:R-:W-:-:S04]  /*00d0*/  ISETP.GE.AND P0, PT, R9, UR6, PT ;  /* 0x0000000609007c0c */ /* 0x004fc8000bf06270 */
[----:B------:R-:W-:-:S13]  /*00e0*/  ISETP.GT.AND P0, PT, R9, -0x1, !P0 ;  /* 0xffffffff0900780c */ /* 0x000fda0004704270 */
[----:B------:R-:W0:Y:S02]  /*00f0*/  @!P0 LDC.64 R4, c[0x0][0x3a0] ;  /* 0x0000e800ff048b82 */ /* 0x000e240000000a00 */
[----:B0-----:R-:W-:-:S05]  /*0100*/  @!P0 IMAD.WIDE R4, R0, 0x4, R4 ;  /* 0x0000000400048825 */ /* 0x001fca00078e0204 */
[----:B------:R0:W-:Y:S01]  /*0110*/  @!P0 STG.E desc[UR4][R4.64], RZ ;  /* 0x000000ff04008986 */ /* 0x0001e2000c101904 */
[----:B------:R-:W-:Y:S05]  /*0120*/  @!P0 EXIT ;  /* 0x000000000000894d */ /* 0x000fea0003800000 */
[----:B------:R-:W1:Y:S01]  /*0130*/  LDCU.64 UR6, c[0x0][0x398] ;  /* 0x00007300ff0677ac */ /* 0x000e620008000a00 */
[----:B0-----:R-:W0:Y:S08]  /*0140*/  LDC.64 R4, c[0x0][0x390] ;  /* 0x0000e400ff047b82 */ /* 0x001e300000000a00 */
[----:B------:R-:W2:Y:S01]  /*0150*/  LDC.64 R2, c[0x0][0x388] ;  /* 0x0000e200ff027b82 */ /* 0x000ea20000000a00 */
[----:B-1----:R-:W-:-:S04]  /*0160*/  ISETP.NE.U32.AND P0, PT, RZ, UR6, PT ;  /* 0x00000006ff007c0c */ /* 0x002fc8000bf05070 */
[----:B------:R-:W-:Y:S01]  /*0170*/  ISETP.NE.AND.EX P0, PT, RZ, UR7, PT, P0 ;  /* 0x00000007ff007c0c */ /* 0x000fe2000bf05300 */
[----:B------:R-:W-:Y:S02]  /*0180*/  HFMA2 R10, -RZ, RZ, 1.75, 0 ;  /* 0x3f000000ff0a7431 */ /* 0x000fe400000001ff */
[----:B0-----:R-:W-:-:S06]  /*0190*/  IMAD.WIDE.U32 R4, R9, 0x4, R4 ;  /* 0x0000000409047825 */ /* 0x001fcc00078e0004 */
[----:B------:R-:W3:Y:S01]  /*01a0*/  LDG.E.CONSTANT R4, desc[UR4][R4.64] ;  /* 0x0000000404047981 */ /* 0x000ee2000c1e9900 */
[----:B--2---:R-:W-:-:S03]  /*01b0*/  IMAD.WIDE.U32 R2, R9, 0x4, R2 ;  /* 0x0000000409027825 */ /* 0x004fc600078e0002 */
[----:B------:R-:W0:Y:S03]  /*01c0*/  @P0 LDC.64 R6, c[0x0][0x398] ;  /* 0x0000e600ff060b82 */ /* 0x000e260000000a00 */
[----:B------:R-:W2:Y:S01]  /*01d0*/  LDG.E.CONSTANT R2, desc[UR4][R2.64] ;  /* 0x0000000402027981 */ /* 0x000ea2000c1e9900 */
[----:B0-----:R-:W-:-:S04]  /*01e0*/  @P0 IMAD.WIDE.U32 R6, R9, 0x4, R6 ;  /* 0x0000000409060825 */ /* 0x001fc800078e0006 */
[----:B------:R-:W0:Y:S01]  /*01f0*/  LDC.64 R8, c[0x0][0x3a0] ;  /* 0x0000e800ff087b82 */ /* 0x000e220000000a00 */
[----:B------:R-:W4:Y:S01]  /*0200*/  @P0 LDG.E.CONSTANT R10, desc[UR4][R6.64] ;  /* 0x00000004060a0981 */ /* 0x000f22000c1e9900 */
[----:B0-----:R-:W-:-:S04]  /*0210*/  IMAD.WIDE R8, R0, 0x4, R8 ;  /* 0x0000000400087825 */ /* 0x001fc800078e0208 */
[----:B---3--:R-:W-:-:S04]  /*0220*/  FMUL R11, R4, 0.40000000596046447754 ;  /* 0x3ecccccd040b7820 */ /* 0x008fc80000400000 */
[----:B--2---:R-:W-:Y:S01]  /*0230*/  FFMA R11, R2, 0.40000000596046447754, R11 ;  /* 0x3ecccccd020b7823 */ /* 0x004fe2000000000b */
[----:B----4-:R-:W-:-:S04]  /*0240*/  FADD R10, -R10, 1 ;  /* 0x3f8000000a0a7421 */ /* 0x010fc80000000100 */
[----:B------:R-:W-:-:S05]  /*0250*/  FFMA.SAT R11, R10, 0.20000000298023223877, R11 ;  /* 0x3e4ccccd0a0b7823 */ /* 0x000fca000000200b */
[----:B------:R-:W-:Y:S01]  /*0260*/  STG.E desc[UR4][R8.64], R11 ;  /* 0x0000000b08007986 */ /* 0x000fe2000c101904 */
[----:B------:R-:W-:Y:S05]  /*0270*/  EXIT ;  /* 0x000000000000794d */ /* 0x000fea0003800000 */
.L_x_52:
        /* <DEDUP_REMOVED lines=16> */
.L_x_156:


//--------------------- .text.detect_centrality_gaps --------------------------
	.section	.text.detect_centrality_gaps,"ax",@progbits
	.align	128
        .global         detect_centrality_gaps
        .type           detect_centrality_gaps,@function
        .size           detect_centrality_gaps,(.L_x_157 - detect_centrality_gaps)
        .other          detect_centrality_gaps,@"STO_CUDA_ENTRY STV_DEFAULT"
detect_centrality_gaps:
.text.detect_centrality_gaps:
        /* <DEDUP_REMOVED lines=10> */
[----:B------:R-:W2:Y:S06]  /*00a0*/  LDCU UR6, c[0x0][0x3a0] ;  /* 0x00007400ff0677ac */ /* 0x000eac0008000800 */
[----:B------:R-:W3:Y:S01]  /*00b0*/  LDC.64 R2, c[0x0][0x380] ;  /* 0x0000e000ff027b82 */ /* 0x000ee20000000a00 */
[----:B0-----:R-:W-:-:S06]  /*00c0*/  IMAD.WIDE R4, R7, 0x4, R4 ;  /* 0x0000000407047825 */ /* 0x001fcc00078e0204 */
[----:B-1----:R-:W4:Y:S01]  /*00d0*/  LDG.E.CONSTANT R4, desc[UR4][R4.64] ;  /* 0x0000000404047981 */ /* 0x002f22000c1e9900 */
[----:B---3--:R-:W-:-:S06]  /*00e0*/  IMAD.WIDE R2, R7, 0x4, R2 ;  /* 0x0000000407027825 */ /* 0x008fcc00078e0202 */
[----:B------:R-:W2:Y:S01]  /*00f0*/  LDG.E.CONSTANT R2, desc[UR4][R2.64] ;  /* 0x0000000402027981 */ /* 0x000ea2000c1e9900 */
[----:B----4-:R-:W-:-:S04]  /*0100*/  ISETP.NE.AND P0, PT, R4, RZ, PT ;  /* 0x000000ff0400720c */ /* 0x010fc80003f05270 */
[----:B--2---:R-:W-:-:S13]  /*0110*/  FSETP.LTU.OR P0, PT, R2, UR6, P0 ;  /* 0x0000000602007c0b */ /* 0x004fda0008709400 */
[----:B------:R-:W-:Y:S05]  /*0120*/  @P0 EXIT ;  /* 0x000000000000094d */ /* 0x000fea0003800000 */
[----:B------:R-:W0:Y:S01]  /*0130*/  S2R R5, SR_LANEID ;  /* 0x0000000000057919 */ /* 0x000e220000000000 */
[----:B------:R-:W-:Y:S01]  /*0140*/  VOTEU.ANY UR6, UPT, PT ;  /* 0x0000000000067886 */ /* 0x000fe200038e0100 */
[----:B------:R-:W1:Y:S01]  /*0150*/  LDC.64 R2, c[0x0][0x398] ;  /* 0x0000e600ff027b82 */ /* 0x000e620000000a00 */
[----:B------:R-:W0:Y:S08]  /*0160*/  FLO.U32 R0, UR6 ;  /* 0x0000000600007d00 */ /* 0x000e3000080e0000 */
[----:B------:R-:W1:Y:S01]  /*0170*/  POPC R11, UR6 ;  /* 0x00000006000b7d09 */ /* 0x000e620008000000 */
[----:B0-----:R-:W-:Y:S01]  /*0180*/  ISETP.EQ.U32.AND P0, PT, R0, R5, PT ;  /* 0x000000050000720c */ /* 0x001fe20003f02070 */
[----:B------:R-:W0:Y:S01]  /*0190*/  S2R R6, SR_LTMASK ;  /* 0x0000000000067919 */ /* 0x000e220000003900 */
[----:B------:R-:W2:Y:S11]  /*01a0*/  LDC.64 R4, c[0x0][0x390] ;  /* 0x0000e400ff047b82 */ /* 0x000eb60000000a00 */
[----:B-1----:R-:W3:Y:S01]  /*01b0*/  @P0 ATOMG.E.ADD.STRONG.GPU PT, R3, desc[UR4][R2.64], R11 ;  /* 0x8000000b020309a8 */ /* 0x002ee200081ef104 */
[----:B0-----:R-:W-:-:S06]  /*01c0*/  LOP3.LUT R6, R6, UR6, RZ, 0xc0, !PT ;  /* 0x0000000606067c12 */ /* 0x001fcc000f8ec0ff */
[----:B------:R-:W0:Y:S01]  /*01d0*/  POPC R6, R6 ;  /* 0x0000000600067309 */ /* 0x000e220000000000 */
[----:B---3--:R-:W0:Y:S02]  /*01e0*/  SHFL.IDX PT, R9, R3, R0, 0x1f ;  /* 0x00001f0003097589 */ /* 0x008e2400000e0000 */
[----:B0-----:R-:W-:-:S05]  /*01f0*/  IADD3 R9, PT, PT, R9, R6, RZ ;  /* 0x0000000609097210 */ /* 0x001fca0007ffe0ff */
[----:B--2---:R-:W-:-:S05]  /*0200*/  IMAD.WIDE R4, R9, 0x4, R4 ;  /* 0x0000000409047825 */ /* 0x004fca00078e0204 */
[----:B------:R-:W-:Y:S01]  /*0210*/  STG.E desc[UR4][R4.64], R7 ;  /* 0x0000000704007986 */ /* 0x000fe2000c101904 */
[----:B------:R-:W-:Y:S05]  /*0220*/  EXIT ;  /* 0x000000000000794d */ /* 0x000fea0003800000 */
.L_x_53:
        /* <DEDUP_REMOVED lines=13> */
.L_x_157:


//--------------------- .text.detect_conserved_gaps --------------------------
	.section	.text.detect_conserved_gaps,"ax",@progbits
	.align	128
        .global         detect_conserved_gaps
        .type           detect_conserved_gaps,@function
        .size           detect_conserved_gaps,(.L_x_158 - detect_conserved_gaps)
        .other          detect_conserved_gaps,@"STO_CUDA_ENTRY STV_DEFAULT"
detect_conserved_gaps:
.text.detect_conserved_gaps:
        /* <DEDUP_REMOVED lines=35> */
.L_x_54:
        /* <DEDUP_REMOVED lines=13> */
.L_x_158:


//--------------------- .text.map_conservation_to_structure --------------------------
	.section	.text.map_conservation_to_structure,"ax",@progbits
	.align	128
        .global         map_conservation_to_structure
        .type           map_conservation_to_structure,@function
        .size           map_conservation_to_structure,(.L_x_159 - map_conservation_to_structure)
        .other          map_conservation_to_structure,@"STO_CUDA_ENTRY STV_DEFAULT"
map_conservation_to_structure:
.text.map_conservation_to_structure:
        /* <DEDUP_REMOVED lines=14> */
[----:B------:R-:W-:-:S13]  /*00e0*/  ISETP.LT.OR P0, PT, R7, RZ, P0 ;  /* 0x000000ff0700720c */ /* 0x000fda0000701670 */
[----:B------:R-:W-:Y:S05]  /*00f0*/  @P0 EXIT ;  /* 0x000000000000094d */ /* 0x000fea0003800000 */
[----:B------:R-:W0:Y:S02]  /*0100*/  LDC.64 R2, c[0x0][0x380] ;  /* 0x0000e000ff027b82 */ /* 0x000e240000000a00 */
[----:B0-----:R-:W-:-:S06]  /*0110*/  IMAD.WIDE R2, R5, 0x4, R2 ;  /* 0x0000000405027825 */ /* 0x001fcc00078e0202 */
[----:B------:R-:W0:Y:S01]  /*0120*/  LDC.64 R4, c[0x0][0x390] ;  /* 0x0000e400ff047b82 */ /* 0x000e220000000a00 */
[----:B------:R-:W2:Y:S01]  /*0130*/  LDG.E.CONSTANT R3, desc[UR4][R2.64] ;  /* 0x0000000402037981 */ /* 0x000ea2000c1e9900 */
[----:B0-----:R-:W-:-:S05]  /*0140*/  IMAD.WIDE.U32 R4, R7, 0x4, R4 ;  /* 0x0000000407047825 */ /* 0x001fca00078e0004 */
[----:B--2---:R-:W-:Y:S01]  /*0150*/  STG.E desc[UR4][R4.64], R3 ;  /* 0x0000000304007986 */ /* 0x004fe2000c101904 */
[----:B------:R-:W-:Y:S05]  /*0160*/  EXIT ;  /* 0x000000000000794d */ /* 0x000fea0003800000 */
.L_x_55:
        /* <DEDUP_REMOVED lines=9> */
.L_x_159:


//--------------------- .text.calculate_conservation --------------------------
	.section	.text.calculate_conservation,"ax",@progbits
	.align	128
        .global         calculate_conservation
        .type           calculate_conservation,@function
        .size           calculate_conservation,(.L_x_150 - calculate_conservation)
        .other          calculate_conservation,@"STO_CUDA_ENTRY STV_DEFAULT"
calculate_conservation:
.text.calculate_conservation:
        /* <DEDUP_REMOVED lines=9> */
[----:B------:R-:W-:Y:S02]  /*0090*/  IMAD R4, R3, 0x15, RZ ;  /* 0x0000001503047824 */ /* 0x000fe400078e02ff */
[----:B------:R-:W-:Y:S01]  /*00a0*/  HFMA2 R0, -RZ, RZ, 0, 0 ;  /* 0x00000000ff007431 */ /* 0x000fe200000001ff */
[----:B------:R-:W1:Y:S02]  /*00b0*/  LDCU.64 UR8, c[0x0][0x358] ;  /* 0x00006b00ff0877ac */ /* 0x000e640008000a00 */
[----:B------:R-:W-:Y:S01]  /*00c0*/  MOV R5, R4 ;  /* 0x0000000400057202 */ /* 0x000fe20000000f00 */
[----:B------:R-:W-:Y:S01]  /*00d0*/  UMOV UR4, URZ ;  /* 0x000000ff00047c82 */ /* 0x000fe20008000000 */
[----:B0-----:R-:W-:-:S04]  /*00e0*/  UIADD3 UR5, UP0, UPT, UR6, 0x8, URZ ;  /* 0x0000000806057890 */ /* 0x001fc8000ff1e0ff */
[----:B-1----:R-:W-:-:S12]  /*00f0*/  UIADD3.X UR6, UPT, UPT, URZ, UR7, URZ, UP0, !UPT ;  /* 0x00000007ff067290 */ /* 0x002fd800087fe4ff */
.L_x_64:
[----:B------:R-:W-:Y:S02]  /*0100*/  MOV R6, UR5 ;  /* 0x0000000500067c02 */ /* 0x000fe40008000f00 */
[----:B------:R-:W-:-:S03]  /*0110*/  MOV R7, UR6 ;  /* 0x0000000600077c02 */ /* 0x000fc60008000f00 */
[----:B------:R-:W-:-:S05]  /*0120*/  IMAD.WIDE R12, R5, 0x4, R6 ;  /* 0x00000004050c7825 */ /* 0x000fca00078e0206 */
[----:B------:R-:W2:Y:S04]  /*0130*/  LDG.E.CONSTANT R15, desc[UR8][R12.64+-0x8] ;  /* 0xfffff8080c0f7981 */ /* 0x000ea8000c1e9900 */
[----:B------:R-:W3:Y:S04]  /*0140*/  LDG.E.CONSTANT R11, desc[UR8][R12.64+-0x4] ;  /* 0xfffffc080c0b7981 */ /* 0x000ee8000c1e9900 */
[----:B------:R-:W4:Y:S04]  /*0150*/  LDG.E.CONSTANT R7, desc[UR8][R12.64] ;  /* 0x000000080c077981 */ /* 0x000f28000c1e9900 */
[----:B------:R-:W5:Y:S01]  /*0160*/  LDG.E.CONSTANT R9, desc[UR8][R12.64+0x4] ;  /* 0x000004080c097981 */ /* 0x000f62000c1e9900 */
[----:B------:R-:W-:Y:S01]  /*0170*/  UIADD3 UR4, UPT, UPT, UR4, 0x4, URZ ;  /* 0x0000000404047890 */ /* 0x000fe2000fffe0ff */
[----:B------:R-:W-:Y:S03]  /*0180*/  BSSY.RECONVERGENT B0, `(.L_x_56) ;  /* 0x000001d000007945 */ /* 0x000fe60003800200 */
[----:B------:R-:W-:Y:S01]  /*0190*/  UISETP.NE.AND UP0, UPT, UR4, 0x14, UPT ;  /* 0x000000140400788c */ /* 0x000fe2000bf05270 */
[----:B--2---:R-:W-:-:S02]  /*01a0*/  FSETP.GT.AND P3, PT, R15, 1.00000001335143196e-10, PT ;  /* 0x2edbe6ff0f00780b */ /* 0x004fc40003f64000 */
[----:B---3--:R-:W-:Y:S02]  /*01b0*/  FSETP.GT.AND P2, PT, R11, 1.00000001335143196e-10, PT ;  /* 0x2edbe6ff0b00780b */ /* 0x008fe40003f44000 */
[----:B----4-:R-:W-:Y:S02]  /*01c0*/  FSETP.GT.AND P0, PT, R7, 1.00000001335143196e-10, PT ;  /* 0x2edbe6ff0700780b */ /* 0x010fe40003f04000 */
[----:B-----5:R-:W-:-:S07]  /*01d0*/  FSETP.GT.AND P1, PT, R9, 1.00000001335143196e-10, PT ;  /* 0x2edbe6ff0900780b */ /* 0x020fce0003f24000 */
[----:B------:R-:W-:Y:S06]  /*01e0*/  @!P3 BRA `(.L_x_57) ;  /* 0x000000000058b947 */ /* 0x000fec0003800000 */
[C---:B------:R-:W-:Y:S01]  /*01f0*/  IADD3 R2, PT, PT, R15.reuse, -0x3f2aaaab, RZ ;  /* 0xc0d555550f027810 */ /* 0x040fe20007ffe0ff */
[----:B------:R-:W-:Y:S01]  /*0200*/  HFMA2 R13, -RZ, RZ, 1.5048828125, 33.21875 ;  /* 0x3e055027ff0d7431 */ /* 0x000fe200000001ff */
[----:B------:R-:W-:Y:S02]  /*0210*/  ISETP.GT.U32.AND P3, PT, R15, 0x7f7fffff, PT ;  /* 0x7f7fffff0f00780c */ /* 0x000fe40003f64070 */
[----:B------:R-:W-:-:S04]  /*0220*/  LOP3.LUT R2, R2, 0xff800000, RZ, 0xc0, !PT ;  /* 0xff80000002027812 */ /* 0x000fc800078ec0ff */
[-C--:B------:R-:W-:Y:S02]  /*0230*/  IADD3 R6, PT, PT, R15, -R2.reuse, RZ ;  /* 0x800000020f067210 */ /* 0x080fe40007ffe0ff */
[----:B------:R-:W-:-:S03]  /*0240*/  I2FP.F32.S32 R2, R2 ;  /* 0x0000000200027245 */ /* 0x000fc60000201400 */
[----:B------:R-:W-:Y:S02]  /*0250*/  FADD R6, R6, -1 ;  /* 0xbf80000006067421 */ /* 0x000fe40000000000 */
[----:B------:R-:W-:Y:S02]  /*0260*/  FFMA R2, R2, 1.1920928955078125e-07, RZ ;  /* 0x3400000002027823 */ /* 0x000fe400000000ff */
[----:B------:R-:W-:-:S04]  /*0270*/  FFMA R13, R6, -R13, 0.14084610342979431152 ;  /* 0x3e1039f6060d7423 */ /* 0x000fc8000000080d */
[----:B------:R-:W-:-:S04]  /*0280*/  FFMA R13, R6, R13, -0.12148627638816833496 ;  /* 0xbdf8cdcc060d7423 */ /* 0x000fc8000000000d */
[----:B------:R-:W-:-:S04]  /*0290*/  FFMA R13, R6, R13, 0.13980610668659210205 ;  /* 0x3e0f2955060d7423 */ /* 0x000fc8000000000d */
[----:B------:R-:W-:-:S04]  /*02a0*/  FFMA R13, R6, R13, -0.16684235632419586182 ;  /* 0xbe2ad8b9060d7423 */ /* 0x000fc8000000000d */
[----:B------:R-:W-:-:S04]  /*02b0*/  FFMA R13, R6, R13, 0.20012299716472625732 ;  /* 0x3e4ced0b060d7423 */ /* 0x000fc8000000000d */
[----:B------:R-:W-:-:S04]  /*02c0*/  FFMA R13, R6, R13, -0.24999669194221496582 ;  /* 0xbe7fff22060d7423 */ /* 0x000fc8000000000d */
[----:B------:R-:W-:-:S04]  /*02d0*/  FFMA R13, R6, R13, 0.33333182334899902344 ;  /* 0x3eaaaa78060d7423 */ /* 0x000fc8000000000d */
[----:B------:R-:W-:-:S04]  /*02e0*/  FFMA R13, R6, R13, -0.5 ;  /* 0xbf000000060d7423 */ /* 0x000fc8000000000d */
[----:B------:R-:W-:-:S04]  /*02f0*/  FMUL R13, R6, R13 ;  /* 0x0000000d060d7220 */ /* 0x000fc80000400000 */
[----:B------:R-:W-:Y:S01]  /*0300*/  FFMA R13, R6, R13, R6 ;  /* 0x0000000d060d7223 */ /* 0x000fe20000000006 */
[----:B------:R-:W-:-:S03]  /*0310*/  MOV R6, 0x7f800000 ;  /* 0x7f80000000067802 */ /* 0x000fc60000000f00 */
[----:B------:R-:W-:Y:S02]  /*0320*/  FFMA R13, R2, 0.69314718246459960938, R13 ;  /* 0x3f317218020d7823 */ /* 0x000fe4000000000d */
[----:B------:R-:W-:-:S04]  /*0330*/  @P3 FFMA R13, R15, R6, +INF ;  /* 0x7f8000000f0d3423 */ /* 0x000fc80000000006 */
[----:B------:R-:W-:-:S07]  /*0340*/  FFMA R0, -R15, R13, R0 ;  /* 0x0000000d0f007223 */ /* 0x000fce0000000100 */
.L_x_57:
[----:B------:R-:W-:Y:S05]  /*0350*/  BSYNC.RECONVERGENT B0 ;  /* 0x0000000000007941 */ /* 0x000fea0003800200 */
.L_x_56:
[----:B------:R-:W-:Y:S04]  /*0360*/  BSSY.RECONVERGENT B0, `(.L_x_58) ;  /* 0x0000018000007945 */ /* 0x000fe80003800200 */
[----:B------:R-:W-:Y:S05]  /*0370*/  @!P2 BRA `(.L_x_59) ;  /* 0x000000000058a947 */ /* 0x000fea0003800000 */
        /* <DEDUP_REMOVED lines=22> */
.L_x_59:
[----:B------:R-:W-:Y:S05]  /*04e0*/  BSYNC.RECONVERGENT B0 ;  /* 0x0000000000007941 */ /* 0x000fea0003800200 */
.L_x_58:
        /* <DEDUP_REMOVED lines=24> */
.L_x_61:
[----:B------:R-:W-:Y:S05]  /*0670*/  BSYNC.RECONVERGENT B0 ;  /* 0x0000000000007941 */ /* 0x000fea0003800200 */
.L_x_60:
[----:B------:R-:W-:Y:S04]  /*0680*/  BSSY.RECONVERGENT B0, `(.L_x_62) ;  /* 0x0000018000007945 */ /* 0x000fe80003800200 */
[----:B------:R-:W-:Y:S05]  /*0690*/  @!P1 BRA `(.L_x_63) ;  /* 0x0000000000589947 */ /* 0x000fea0003800000 */
[C---:B------:R-:W-:Y:S01]  /*06a0*/  IADD3 R2, PT, PT, R9.reuse, -0x3f2aaaab, RZ ;  /* 0xc0d5555509027810 */ /* 0x040fe20007ffe0ff */
[----:B------:R-:W-:Y:S01]  /*06b0*/  IMAD.MOV.U32 R7, RZ, RZ, 0x3e055027 ;  /* 0x3e055027ff077424 */ /* 0x000fe200078e00ff */
        /* <DEDUP_REMOVED lines=20> */
.L_x_63:
[----:B------:R-:W-:Y:S05]  /*0800*/  BSYNC.RECONVERGENT B0 ;  /* 0x0000000000007941 */ /* 0x000fea0003800200 */
.L_x_62:
[----:B------:R-:W-:Y:S01]  /*0810*/  IADD3 R5, PT, PT, R5, 0x4, RZ ;  /* 0x0000000405057810 */ /* 0x000fe20007ffe0ff */
[----:B------:R-:W-:Y:S06]  /*0820*/  BRA.U UP0, `(.L_x_64) ;  /* 0xfffffff900347547 */ /* 0x000fec000b83ffff */
[----:B------:R-:W0:Y:S02]  /*0830*/  LDC.64 R6, c[0x0][0x380] ;  /* 0x0000e000ff067b82 */ /* 0x000e240000000a00 */
[----:B0-----:R-:W-:-:S06]  /*0840*/  IMAD.WIDE R4, R4, 0x4, R6 ;  /* 0x0000000404047825 */ /* 0x001fcc00078e0206 */
[----:B------:R-:W0:Y:S01]  /*0850*/  LDC.64 R6, c[0x0][0x398] ;  /* 0x0000e600ff067b82 */ /* 0x000e220000000a00 */
[----:B------:R-:W2:Y:S01]  /*0860*/  LDG.E.CONSTANT R4, desc[UR8][R4.64+0x50] ;  /* 0x0000500804047981 */ /* 0x000ea2000c1e9900 */
[----:B------:R-:W-:Y:S01]  /*0870*/  HFMA2 R9, -RZ, RZ, 1.666015625, -2756 ;  /* 0x3eaae962ff097431 */ /* 0x000fe200000001ff */
[----:B------:R-:W-:Y:S01]  /*0880*/  MOV R2, 0x403fb98c ;  /* 0x403fb98c00027802 */ /* 0x000fe20000000f00 */
[----:B------:R-:W1:Y:S01]  /*0890*/  FCHK P0, R0, -2.9956998825073242188 ;  /* 0xc03fb98c00007902 */ /* 0x000e620000000000 */
[----:B------:R-:W-:Y:S03]  /*08a0*/  BSSY.RECONVERGENT B1, `(.L_x_65) ;  /* 0x000000b000017945 */ /* 0x000fe60003800200 */
[----:B------:R-:W-:-:S04]  /*08b0*/  FFMA R2, -R9, R2, 1 ;  /* 0x3f80000009027423 */ /* 0x000fc80000000102 */
[----:B------:R-:W-:-:S04]  /*08c0*/  FFMA R9, R2, -R9, -0.33381181955337524414 ;  /* 0xbeaae96202097423 */ /* 0x000fc80000000809 */
[----:B------:R-:W-:Y:S01]  /*08d0*/  FFMA R2, R0, R9, RZ ;  /* 0x0000000900027223 */ /* 0x000fe200000000ff */
[----:B0-----:R-:W-:-:S04]  /*08e0*/  IMAD.WIDE R6, R3, 0x4, R6 ;  /* 0x0000000403067825 */ /* 0x001fc800078e0206 */
[----:B------:R-:W-:-:S04]  /*08f0*/  FFMA R8, R2, 2.9956998825073242188, R0 ;  /* 0x403fb98c02087823 */ /* 0x000fc80000000000 */
[----:B------:R-:W-:Y:S01]  /*0900*/  FFMA R2, R9, R8, R2 ;  /* 0x0000000809027223 */ /* 0x000fe20000000002 */
[----:B--2---:R0:W-:Y:S01]  /*0910*/  STG.E desc[UR8][R6.64], R4 ;  /* 0x0000000406007986 */ /* 0x0041e2000c101908 */
[----:B-1----:R-:W-:Y:S05]  /*0920*/  @!P0 BRA `(.L_x_66) ;  /* 0x0000000000088947 */ /* 0x002fea0003800000 */
[----:B0-----:R-:W-:-:S07]  /*0930*/  MOV R6, 0x950 ;  /* 0x0000095000067802 */ /* 0x001fce0000000f00 */
[----:B------:R-:W-:Y:S05]  /*0940*/  CALL.REL.NOINC `($__internal_3_$__cuda_sm3x_div_rn_noftz_f32_slowpath) ;  /* 0x0000000000307944 */ /* 0x000fea0003c00000 */
.L_x_66:
[----:B------:R-:W-:Y:S05]  /*0950*/  BSYNC.RECONVERGENT B1 ;  /* 0x0000000000017941 */ /* 0x000fea0003800200 */
.L_x_65:
[----:B0-----:R-:W0:Y:S01]  /*0960*/  LDC.64 R6, c[0x0][0x390] ;  /* 0x0000e400ff067b82 */ /* 0x001e220000000a00 */
[----:B------:R-:W-:Y:S02]  /*0970*/  HFMA2 R11, -RZ, RZ, 1.75, 0 ;  /* 0x3f000000ff0b7431 */ /* 0x000fe400000001ff */
[----:B------:R-:W-:-:S05]  /*0980*/  FADD R10, R2, 1 ;  /* 0x3f800000020a7421 */ /* 0x000fca0000000000 */
[----:B------:R-:W1:Y:S01]  /*0990*/  LDC.64 R8, c[0x0][0x388] ;  /* 0x0000e200ff087b82 */ /* 0x000e620000000a00 */
[----:B------:R-:W-:-:S04]  /*09a0*/  FFMA R11, R4, -R11, 1 ;  /* 0x3f800000040b7423 */ /* 0x000fc8000000080b */
[----:B------:R-:W-:Y:S01]  /*09b0*/  FMUL.SAT R11, R10, R11 ;  /* 0x0000000b0a0b7220 */ /* 0x000fe20000402000 */
[----:B0-----:R-:W-:-:S05]  /*09c0*/  IMAD.WIDE R4, R3, 0x4, R6 ;  /* 0x0000000403047825 */ /* 0x001fca00078e0206 */
[----:B------:R-:W-:Y:S01]  /*09d0*/  STG.E desc[UR8][R4.64], R0 ;  /* 0x0000000004007986 */ /* 0x000fe2000c101908 */
[----:B-1----:R-:W-:-:S05]  /*09e0*/  IMAD.WIDE R2, R3, 0x4, R8 ;  /* 0x0000000403027825 */ /* 0x002fca00078e0208 */
[----:B------:R-:W-:Y:S01]  /*09f0*/  STG.E desc[UR8][R2.64], R11 ;  /* 0x0000000b02007986 */ /* 0x000fe2000c101908 */
[----:B------:R-:W-:Y:S05]  /*0a00*/  EXIT ;  /* 0x000000000000794d */ /* 0x000fea0003800000 */
        .weak           $__internal_3_$__cuda_sm3x_div_rn_noftz_f32_slowpath
        .type           $__internal_3_$__cuda_sm3x_div_rn_noftz_f32_slowpath,@function
        .size           $__internal_3_$__cuda_sm3x_div_rn_noftz_f32_slowpath,(.L_x_150 - $__internal_3_$__cuda_sm3x_div_rn_noftz_f32_slowpath)
$__internal_3_$__cuda_sm3x_div_rn_noftz_f32_slowpath:
[----:B------:R-:W-:Y:S01]  /*0a10*/  SHF.R.U32.HI R2, RZ, 0x17, R0 ;  /* 0x00000017ff027819 */ /* 0x000fe20000011600 */
[----:B------:R-:W-:Y:S04]  /*0a20*/  BSSY.RECONVERGENT B0, `(.L_x_67) ;  /* 0x000005c000007945 */ /* 0x000fe80003800200 */
[----:B------:R-:W-:Y:S01]  /*0a30*/  BSSY.RELIABLE B2, `(.L_x_68) ;  /* 0x000001a000027945 */ /* 0x000fe20003800100 */
[----:B------:R-:W-:Y:S02]  /*0a40*/  LOP3.LUT R7, R2, 0xff, RZ, 0xc0, !PT ;  /* 0x000000ff02077812 */ /* 0x000fe400078ec0ff */
[----:B------:R-:W-:Y:S02]  /*0a50*/  MOV R2, R0 ;  /* 0x0000000000027202 */ /* 0x000fe40000000f00 */
[----:B------:R-:W-:-:S04]  /*0a60*/  IADD3 R8, PT, PT, R7, -0x1, RZ ;  /* 0xffffffff07087810 */ /* 0x000fc80007ffe0ff */
[----:B------:R-:W-:-:S13]  /*0a70*/  ISETP.GT.U32.OR P0, PT, R8, 0xfd, !PT ;  /* 0x000000fd0800780c */ /* 0x000fda0007f04470 */
[----:B------:R-:W-:Y:S01]  /*0a80*/  @!P0 MOV R5, RZ ;  /* 0x000000ff00058202 */ /* 0x000fe20000000f00 */
[----:B------:R-:W-:Y:S06]  /*0a90*/  @!P0 BRA `(.L_x_69) ;  /* 0x00000000004c8947 */ /* 0x000fec0003800000 */
[----:B------:R-:W-:-:S13]  /*0aa0*/  FSETP.GTU.FTZ.AND P0, PT, |R0|, +INF , PT ;  /* 0x7f8000000000780b */ /* 0x000fda0003f1c200 */
[----:B------:R-:W-:Y:S05]  /*0ab0*/  @P0 BREAK.RELIABLE B2 ;  /* 0x0000000000020942 */ /* 0x000fea0003800100 */
[----:B------:R-:W-:Y:S05]  /*0ac0*/  @P0 BRA `(.L_x_70) ;  /* 0x0000000400400947 */ /* 0x000fea0003800000 */
[----:B------:R-:W-:-:S05]  /*0ad0*/  HFMA2 R5, -RZ, RZ, -2.123046875, -0.693359375 ;  /* 0xc03fb98cff057431 */ /* 0x000fca00000001ff */
[----:B------:R-:W-:-:S13]  /*0ae0*/  LOP3.LUT P0, RZ, R5, 0x7fffffff, R2, 0xc8, !PT ;  /* 0x7fffffff05ff7812 */ /* 0x000fda000780c802 */
[----:B------:R-:W-:Y:S05]  /*0af0*/  @!P0 BREAK.RELIABLE B2 ;  /* 0x0000000000028942 */ /* 0x000fea0003800100 */
[----:B------:R-:W-:Y:S05]  /*0b00*/  @!P0 BRA `(.L_x_71) ;  /* 0x0000000400288947 */ /* 0x000fea0003800000 */
[----:B------:R-:W-:-:S13]  /*0b10*/  LOP3.LUT P0, RZ, R2, 0x7fffffff, RZ, 0xc0, !PT ;  /* 0x7fffffff02ff7812 */ /* 0x000fda000780c0ff */
[----:B------:R-:W-:Y:S05]  /*0b20*/  @!P0 BREAK.RELIABLE B2 ;  /* 0x0000000000028942 */ /* 0x000fea0003800100 */
[----:B------:R-:W-:Y:S05]  /*0b30*/  @!P0 BRA `(.L_x_72) ;  /* 0x0000000400148947 */ /* 0x000fea0003800000 */
[----:B------:R-:W-:Y:S02]  /*0b40*/  FSETP.NEU.FTZ.AND P1, PT, |R0|, +INF , PT ;  /* 0x7f8000000000780b */ /* 0x000fe40003f3d200 */
[----:B------:R-:W-:-:S04]  /*0b50*/  LOP3.LUT P0, RZ, R5, 0x7fffffff, RZ, 0xc0, !PT ;  /* 0x7fffffff05ff7812 */ /* 0x000fc8000780c0ff */
[----:B------:R-:W-:-:S13]  /*0b60*/  PLOP3.LUT P0, PT, P1, P0, PT, 0x2f, 0xf2 ;  /* 0x0000000000f2781c */ /* 0x000fda0000f00577 */
[----:B------:R-:W-:Y:S05]  /*0b70*/  @P0 BREAK.RELIABLE B2 ;  /* 0x0000000000020942 */ /* 0x000fea0003800100 */
[----:B------:R-:W-:Y:S05]  /*0b80*/  @P0 BRA `(.L_x_73) ;  /* 0x0000000000f40947 */ /* 0x000fea0003800000 */
[----:B------:R-:W-:-:S13]  /*0b90*/  ISETP.GE.AND P0, PT, R8, RZ, PT ;  /* 0x000000ff0800720c */ /* 0x000fda0003f06270 */
[----:B------:R-:W-:Y:S02]  /*0ba0*/  @P0 IMAD.MOV.U32 R5, RZ, RZ, RZ ;  /* 0x000000ffff050224 */ /* 0x000fe400078e00ff */
[----:B------:R-:W-:Y:S01]  /*0bb0*/  @!P0 FFMA R2, R0, 1.84467440737095516160e+19, RZ ;  /* 0x5f80000000028823 */ /* 0x000fe200000000ff */
[----:B------:R-:W-:-:S07]  /*0bc0*/  @!P0 MOV R5, 0xffffffc0 ;  /* 0xffffffc000058802 */ /* 0x000fce0000000f00 */
.L_x_69:
[----:B------:R-:W-:Y:S05]  /*0bd0*/  BSYNC.RELIABLE B2 ;  /* 0x0000000000027941 */ /* 0x000fea0003800100 */
.L_x_68:
[----:B------:R-:W-:Y:S01]  /*0be0*/  UMOV UR4, 0xc03fb98c ;  /* 0xc03fb98c00047882 */ /* 0x000fe20000000000 */
[----:B------:R-:W-:Y:S01]  /*0bf0*/  IADD3 R7, PT, PT, R7, -0x7f, RZ ;  /* 0xffffff8107077810 */ /* 0x000fe20007ffe0ff */
[----:B------:R-:W-:Y:S01]  /*0c00*/  UIADD3 UR4, UPT, UPT, UR4, -0x800000, URZ ;  /* 0xff80000004047890 */ /* 0x000fe2000fffe0ff */
[----:B------:R-:W-:Y:S02]  /*0c10*/  BSSY.RECONVERGENT B2, `(.L_x_74) ;  /* 0x0000033000027945 */ /* 0x000fe40003800200 */
[----:B------:R-:W-:Y:S01]  /*0c20*/  IADD3 R5, PT, PT, R5, -0x1, R7 ;  /* 0xffffffff05057810 */ /* 0x000fe20007ffe007 */
[----:B------:R-:W-:Y:S02]  /*0c30*/  IMAD R2, R7, -0x800000, R2 ;  /* 0xff80000007027824 */ /* 0x000fe400078e0202 */
[----:B------:R-:W-:-:S03]  /*0c40*/  FADD.FTZ R9, -RZ, -UR4 ;  /* 0x80000004ff097e21 */ /* 0x000fc60008010100 */
[----:B------:R-:W0:Y:S02]  /*0c50*/  MUFU.RCP R8, UR4 ;  /* 0x0000000400087d08 */ /* 0x000e240008001000 */
[----:B0-----:R-:W-:-:S04]  /*0c60*/  FFMA R11, R8, R9, 1 ;  /* 0x3f800000080b7423 */ /* 0x001fc80000000009 */
[----:B------:R-:W-:-:S04]  /*0c70*/  FFMA R11, R8, R11, R8 ;  /* 0x0000000b080b7223 */ /* 0x000fc80000000008 */
[----:B------:R-:W-:-:S04]  /*0c80*/  FFMA R8, R2, R11, RZ ;  /* 0x0000000b02087223 */ /* 0x000fc800000000ff */
[----:B------:R-:W-:-:S04]  /*0c90*/  FFMA R10, R9, R8, R2 ;  /* 0x00000008090a7223 */ /* 0x000fc80000000002 */
[----:B------:R-:W-:-:S04]  /*0ca0*/  FFMA R10, R11, R10, R8 ;  /* 0x0000000a0b0a7223 */ /* 0x000fc80000000008 */
[----:B------:R-:W-:-:S04]  /*0cb0*/  FFMA R9, R9, R10, R2 ;  /* 0x0000000a09097223 */ /* 0x000fc80000000002 */
[----:B------:R-:W-:-:S05]  /*0cc0*/  FFMA R2, R11, R9, R10 ;  /* 0x000000090b027223 */ /* 0x000fca000000000a */
[----:B------:R-:W-:-:S04]  /*0cd0*/  SHF.R.U32.HI R8, RZ, 0x17, R2 ;  /* 0x00000017ff087819 */ /* 0x000fc80000011602 */
[----:B------:R-:W-:-:S04]  /*0ce0*/  LOP3.LUT R8, R8, 0xff, RZ, 0xc0, !PT ;  /* 0x000000ff08087812 */ /* 0x000fc800078ec0ff */
[----:B------:R-:W-:-:S04]  /*0cf0*/  IADD3 R12, PT, PT, R8, R5, RZ ;  /* 0x00000005080c7210 */ /* 0x000fc80007ffe0ff */
[----:B------:R-:W-:-:S04]  /*0d00*/  IADD3 R7, PT, PT, R12, -0x1, RZ ;  /* 0xffffffff0c077810 */ /* 0x000fc80007ffe0ff */
        /* <DEDUP_REMOVED lines=10> */
[-CC-:B------:R-:W-:Y:S01]  /*0db0*/  FFMA.RM R8, R11, R9.reuse, R10.reuse ;  /* 0x000000090b087223 */ /* 0x180fe2000000400a */
[C---:B------:R-:W-:Y:S02]  /*0dc0*/  ISETP.NE.AND P2, PT, R12.reuse, RZ, PT ;  /* 0x000000ff0c00720c */ /* 0x040fe40003f45270 */
[C---:B------:R-:W-:Y:S02]  /*0dd0*/  ISETP.NE.AND P1, PT, R12.reuse, RZ, PT ;  /* 0x000000ff0c00720c */ /* 0x040fe40003f25270 */
[----:B------:R-:W-:Y:S01]  /*0de0*/  LOP3.LUT R7, R5, 0x7fffff, RZ, 0xc0, !PT ;  /* 0x007fffff05077812 */ /* 0x000fe200078ec0ff */
[----:B------:R-:W-:Y:S01]  /*0df0*/  FFMA.RP R5, R11, R9, R10 ;  /* 0x000000090b057223 */ /* 0x000fe2000000800a */
[----:B------:R-:W-:Y:S02]  /*0e00*/  IADD3 R10, PT, PT, R12, 0x20, RZ ;  /* 0x000000200c0a7810 */ /* 0x000fe40007ffe0ff */
[----:B------:R-:W-:-:S02]  /*0e10*/  LOP3.LUT R7, R7, 0x800000, RZ, 0xfc, !PT ;  /* 0x0080000007077812 */ /* 0x000fc400078efcff */
[----:B------:R-:W-:Y:S02]  /*0e20*/  IADD3 R9, PT, PT, -R12, RZ, RZ ;  /* 0x000000ff0c097210 */ /* 0x000fe40007ffe1ff */
[----:B------:R-:W-:Y:S02]  /*0e30*/  SHF.L.U32 R10, R7, R10, RZ ;  /* 0x0000000a070a7219 */ /* 0x000fe400000006ff */
[----:B------:R-:W-:Y:S02]  /*0e40*/  FSETP.NEU.FTZ.AND P0, PT, R5, R8, PT ;  /* 0x000000080500720b */ /* 0x000fe40003f1d000 */
[----:B------:R-:W-:Y:S02]  /*0e50*/  SEL R8, R9, RZ, P2 ;  /* 0x000000ff09087207 */ /* 0x000fe40001000000 */
[----:B------:R-:W-:Y:S02]  /*0e60*/  ISETP.NE.AND P1, PT, R10, RZ, P1 ;  /* 0x000000ff0a00720c */ /* 0x000fe40000f25270 */
[----:B------:R-:W-:-:S02]  /*0e70*/  SHF.R.U32.HI R8, RZ, R8, R7 ;  /* 0x00000008ff087219 */ /* 0x000fc40000011607 */
[----:B------:R-:W-:Y:S02]  /*0e80*/  PLOP3.LUT P0, PT, P0, P1, PT, 0xf8, 0x8f ;  /* 0x00000000008f781c */ /* 0x000fe40000703f70 */
[----:B------:R-:W-:Y:S02]  /*0e90*/  SHF.R.U32.HI R10, RZ, 0x1, R8 ;  /* 0x00000001ff0a7819 */ /* 0x000fe40000011608 */
[----:B------:R-:W-:-:S04]  /*0ea0*/  SEL R5, RZ, 0x1, !P0 ;  /* 0x00000001ff057807 */ /* 0x000fc80004000000 */
[----:B------:R-:W-:-:S04]  /*0eb0*/  LOP3.LUT R5, R5, 0x1, R10, 0xf8, !PT ;  /* 0x0000000105057812 */ /* 0x000fc800078ef80a */
[----:B------:R-:W-:-:S04]  /*0ec0*/  LOP3.LUT R5, R5, R8, RZ, 0xc0, !PT ;  /* 0x0000000805057212 */ /* 0x000fc800078ec0ff */
[----:B------:R-:W-:-:S04]  /*0ed0*/  IADD3 R5, PT, PT, R10, R5, RZ ;  /* 0x000000050a057210 */ /* 0x000fc80007ffe0ff */
[----:B------:R-:W-:Y:S01]  /*0ee0*/  LOP3.LUT R2, R5, R2, RZ, 0xfc, !PT ;  /* 0x0000000205027212 */ /* 0x000fe200078efcff */
[----:B------:R-:W-:Y:S06]  /*0ef0*/  BRA `(.L_x_77) ;  /* 0x0000000000107947 */ /* 0x000fec0003800000 */
.L_x_76:
[----:B------:R-:W-:-:S04]  /*0f00*/  LOP3.LUT R2, R2, 0x80000000, RZ, 0xc0, !PT ;  /* 0x8000000002027812 */ /* 0x000fc800078ec0ff */
[----:B------:R-:W-:Y:S01]  /*0f10*/  LOP3.LUT R2, R2, 0x7f800000, RZ, 0xfc, !PT ;  /* 0x7f80000002027812 */ /* 0x000fe200078efcff */
[----:B------:R-:W-:Y:S06]  /*0f20*/  BRA `(.L_x_77) ;  /* 0x0000000000047947 */ /* 0x000fec0003800000 */
.L_x_75:
[----:B------:R-:W-:-:S07]  /*0f30*/  LEA R2, R5, R2, 0x17 ;  /* 0x0000000205027211 */ /* 0x000fce00078eb8ff */
.L_x_77:
[----:B------:R-:W-:Y:S05]  /*0f40*/  BSYNC.RECONVERGENT B2 ;  /* 0x0000000000027941 */ /* 0x000fea0003800200 */
.L_x_74:
[----:B------:R-:W-:Y:S05]  /*0f50*/  BRA `(.L_x_78) ;  /* 0x0000000000207947 */ /* 0x000fea0003800000 */
.L_x_73:
[----:B------:R-:W-:-:S04]  /*0f60*/  LOP3.LUT R2, R5, 0x80000000, R2, 0x48, !PT ;  /* 0x8000000005027812 */ /* 0x000fc800078e4802 */
[----:B------:R-:W-:Y:S01]  /*0f70*/  LOP3.LUT R2, R2, 0x7f800000, RZ, 0xfc, !PT ;  /* 0x7f80000002027812 */ /* 0x000fe200078efcff */
[----:B------:R-:W-:Y:S06]  /*0f80*/  BRA `(.L_x_78) ;  /* 0x0000000000147947 */ /* 0x000fec0003800000 */
.L_x_72:
[----:B------:R-:W-:Y:S01]  /*0f90*/  LOP3.LUT R2, R5, 0x80000000, R2, 0x48, !PT ;  /* 0x8000000005027812 */ /* 0x000fe200078e4802 */
[----:B------:R-:W-:Y:S06]  /*0fa0*/  BRA `(.L_x_78) ;  /* 0x00000000000c7947 */ /* 0x000fec0003800000 */
.L_x_71:
[----:B------:R-:W0:Y:S01]  /*0fb0*/  MUFU.RSQ R2, -QNAN ;  /* 0xffc0000000027908 */ /* 0x000e220000001400 */
[----:B------:R-:W-:Y:S05]  /*0fc0*/  BRA `(.L_x_78) ;  /* 0x0000000000047947 */ /* 0x000fea0003800000 */
.L_x_70:
[----:B------:R-:W-:-:S07]  /*0fd0*/  FADD.FTZ R2, R0, -2.9956998825073242188 ;  /* 0xc03fb98c00027421 */ /* 0x000fce0000010000 */
.L_x_78:
[----:B------:R-:W-:Y:S05]  /*0fe0*/  BSYNC.RECONVERGENT B0 ;  /* 0x0000000000007941 */ /* 0x000fea0003800200 */
.L_x_67:
[----:B------:R-:W-:-:S04]  /*0ff0*/  HFMA2 R7, -RZ, RZ, 0, 0 ;  /* 0x00000000ff077431 */ /* 0x000fc800000001ff */
[----:B0-----:R-:W-:Y:S05]  /*1000*/  RET.REL.NODEC R6 `(calculate_conservation) ;  /* 0xffffffec06fc7950 */ /* 0x001fea0003c3ffff */
.L_x_79:
        /* <DEDUP_REMOVED lines=15> */
.L_x_150:


//--------------------- .text.count_aa_frequencies --------------------------
	.section	.text.count_aa_frequencies,"ax",@progbits
	.align	128
        .global         count_aa_frequencies
        .type           count_aa_frequencies,@function
        .size           count_aa_frequencies,(.L_x_151 - count_aa_frequencies)
        .other          count_aa_frequencies,@"STO_CUDA_ENTRY STV_DEFAULT"
count_aa_frequencies:
.text.count_aa_frequencies:
[----:B------:R-:W0:Y:S01]  /*0000*/  LDC R1, c[0x0][0x37c] ;  /* 0x0000df00ff017b82 */ /* 0x000e220000000800 */
[----:B------:R-:W1:Y:S07]  /*0010*/  S2R R3, SR_TID.X ;  /* 0x0000000000037919 */ /* 0x000e6e0000002100 */
[----:B------:R-:W1:Y:S01]  /*0020*/  S2UR UR4, SR_CTAID.X ;  /* 0x00000000000479c3 */ /* 0x000e620000002500 */
[----:B------:R-:W2:Y:S01]  /*0030*/  LDCU UR5, c[0x0][0x394] ;  /* 0x00007280ff0577ac */ /* 0x000ea20008000800 */
[----:B0-----:R-:W-:-:S06]  /*0040*/  IADD3 R1, PT, PT, R1, -0x58, RZ ;  /* 0xffffffa801017810 */ /* 0x001fcc0007ffe0ff */
[----:B------:R-:W1:Y:S01]  /*0050*/  LDC R24, c[0x0][0x360] ;  /* 0x0000d800ff187b82 */ /* 0x000e620000000800 */
[----:B--2---:R-:W-:Y:S01]  /*0060*/  MOV R5, UR5 ;  /* 0x0000000500057c02 */ /* 0x004fe20008000f00 */
[----:B-1----:R-:W-:-:S05]  /*0070*/  IMAD R24, R24, UR4, R3 ;  /* 0x0000000418187c24 */ /* 0x002fca000f8e0203 */
[----:B------:R-:W-:-:S13]  /*0080*/  ISETP.GE.AND P0, PT, R24, R5, PT ;  /* 0x000000051800720c */ /* 0x000fda0003f06270 */
[----:B------:R-:W-:Y:S05]  /*0090*/  @P0 EXIT ;  /* 0x000000000000094d */ /* 0x000fea0003800000 */
[----:B------:R-:W0:Y:S01]  /*00a0*/  LDCU UR5, c[0x0][0x390] ;  /* 0x00007200ff0577ac */ /* 0x000e220008000800 */
[----:B------:R-:W-:Y:S01]  /*00b0*/  HFMA2 R2, -RZ, RZ, 1.875, 0 ;  /* 0x3f800000ff027431 */ /* 0x000fe200000001ff */
[----:B------:R-:W-:Y:S01]  /*00c0*/  MOV R3, 0x3f800000 ;  /* 0x3f80000000037802 */ /* 0x000fe20000000f00 */
[----:B------:R-:W1:Y:S04]  /*00d0*/  LDCU.64 UR8, c[0x0][0x358] ;  /* 0x00006b00ff0877ac */ /* 0x000e680008000a00 */
[----:B------:R2:W-:Y:S04]  /*00e0*/  STL.64 [R1], R2 ;  /* 0x0000000201007387 */ /* 0x0005e80000100a00 */
[----:B------:R2:W-:Y:S04]  /*00f0*/  STL.64 [R1+0x8], R2 ;  /* 0x0000080201007387 */ /* 0x0005e80000100a00 */
[----:B------:R2:W-:Y:S01]  /*0100*/  STL.64 [R1+0x10], R2 ;  /* 0x0000100201007387 */ /* 0x0005e20000100a00 */
[----:B0-----:R-:W-:-:S03]  /*0110*/  UISETP.GT.AND UP0, UPT, UR5, URZ, UPT ;  /* 0x000000ff0500728c */ /* 0x001fc6000bf04270 */
[----:B------:R2:W-:Y:S04]  /*0120*/  STL.64 [R1+0x18], R2 ;  /* 0x0000180201007387 */ /* 0x0005e80000100a00 */
[----:B------:R2:W-:Y:S04]  /*0130*/  STL.64 [R1+0x20], R2 ;  /* 0x0000200201007387 */ /* 0x0005e80000100a00 */
[----:B------:R2:W-:Y:S04]  /*0140*/  STL.64 [R1+0x28], R2 ;  /* 0x0000280201007387 */ /* 0x0005e80000100a00 */
[----:B------:R2:W-:Y:S04]  /*0150*/  STL.64 [R1+0x30], R2 ;  /* 0x0000300201007387 */ /* 0x0005e80000100a00 */
[----:B------:R2:W-:Y:S04]  /*0160*/  STL.64 [R1+0x38], R2 ;  /* 0x0000380201007387 */ /* 0x0005e80000100a00 */
[----:B------:R2:W-:Y:S04]  /*0170*/  STL.64 [R1+0x40], R2 ;  /* 0x0000400201007387 */ /* 0x0005e80000100a00 */
[----:B------:R2:W-:Y:S04]  /*0180*/  STL.64 [R1+0x48], R2 ;  /* 0x0000480201007387 */ /* 0x0005e80000100a00 */
[----:B------:R2:W-:Y:S01]  /*0190*/  STL [R1+0x50], R2 ;  /* 0x0000500201007387 */ /* 0x0005e20000100800 */
[----:B-1----:R-:W-:Y:S05]  /*01a0*/  BRA.U !UP0, `(.L_x_80) ;  /* 0x0000001d08047547 */ /* 0x002fea000b800000 */
[----:B------:R-:W-:Y:S02]  /*01b0*/  UISETP.GE.U32.AND UP0, UPT, UR5, 0x10, UPT ;  /* 0x000000100500788c */ /* 0x000fe4000bf06070 */
[----:B------:R-:W-:Y:S01]  /*01c0*/  ULOP3.LUT UR6, UR5, 0xf, URZ, 0xc0, !UPT ;  /* 0x0000000f05067892 */ /* 0x000fe2000f8ec0ff */
[----:B------:R-:W-:-:S06]  /*01d0*/  UMOV UR4, URZ ;  /* 0x000000ff00047c82 */ /* 0x000fcc0008000000 */
[----:B------:R-:W-:Y:S05]  /*01e0*/  BRA.U !UP0, `(.L_x_81) ;  /* 0x0000000d08b47547 */ /* 0x000fea000b800000 */
[----:B--2---:R-:W0:Y:S02]  /*01f0*/  LDC.64 R2, c[0x0][0x380] ;  /* 0x0000e000ff027b82 */ /* 0x004e240000000a00 */
[----:B0-----:R-:W-:-:S05]  /*0200*/  IMAD.WIDE R2, R24, 0x4, R2 ;  /* 0x0000000418027825 */ /* 0x001fca00078e0202 */
[----:B------:R-:W2:Y:S01]  /*0210*/  LDG.E.CONSTANT R0, desc[UR8][R2.64] ;  /* 0x0000000802007981 */ /* 0x000ea2000c1e9900 */
[----:B------:R-:W-:-:S05]  /*0220*/  IMAD.WIDE R6, R5, 0x4, R2 ;  /* 0x0000000405067825 */ /* 0x000fca00078e0202 */
[----:B------:R-:W3:Y:S01]  /*0230*/  LDG.E.CONSTANT R10, desc[UR8][R6.64] ;  /* 0x00000008060a7981 */ /* 0x000ee2000c1e9900 */
[----:B--2---:R-:W-:-:S13]  /*0240*/  ISETP.GT.U32.AND P0, PT, R0, 0x14, PT ;  /* 0x000000140000780c */ /* 0x004fda0003f04070 */
[----:B------:R-:W-:-:S05]  /*0250*/  @!P0 LEA R0, R0, R1, 0x2 ;  /* 0x0000000100008211 */ /* 0x000fca00078e10ff */
[----:B------:R-:W2:Y:S01]  /*0260*/  @!P0 LDL R4, [R0] ;  /* 0x0000000000048983 */ /* 0x000ea20000100800 */
[----:B---3--:R-:W-:Y:S01]  /*0270*/  ISETP.GT.U32.AND P1, PT, R10, 0x14, PT ;  /* 0x000000140a00780c */ /* 0x008fe20003f24070 */
[----:B------:R-:W-:-:S05]  /*0280*/  IMAD.WIDE R8, R5, 0x4, R6 ;  /* 0x0000000405087825 */ /* 0x000fca00078e0206 */
[----:B------:R-:W3:Y:S07]  /*0290*/  LDG.E.CONSTANT R12, desc[UR8][R8.64] ;  /* 0x00000008080c7981 */ /* 0x000eee000c1e9900 */
[----:B------:R-:W-:Y:S01]  /*02a0*/  @!P1 LEA R10, R10, R1, 0x2 ;  /* 0x000000010a0a9211 */ /* 0x000fe200078e10ff */
[----:B--2---:R-:W-:-:S05]  /*02b0*/  @!P0 FADD R11, R4, 1 ;  /* 0x3f800000040b8421 */ /* 0x004fca0000000000 */
[----:B------:R0:W-:Y:S04]  /*02c0*/  @!P0 STL [R0], R11 ;  /* 0x0000000b00008387 */ /* 0x0001e80000100800 */
        /* <DEDUP_REMOVED lines=14> */
[----:B0-----:R-:W4:Y:S01]  /*03b0*/  @!P1 LDL R0, [R14] ;  /* 0x000000000e009983 */ /* 0x001f220000100800 */
[----:B---3--:R-:W-:Y:S01]  /*03c0*/  ISETP.GT.U32.AND P0, PT, R8, 0x14, PT ;  /* 0x000000140800780c */ /* 0x008fe20003f04070 */
[----:B------:R-:W-:-:S05]  /*03d0*/  IMAD.WIDE R2, R5, 0x4, R6 ;  /* 0x0000000405027825 */ /* 0x000fca00078e0206 */
[----:B------:R-:W3:Y:S07]  /*03e0*/  LDG.E.CONSTANT R4, desc[UR8][R2.64] ;  /* 0x0000000802047981 */ /* 0x000eee000c1e9900 */
[----:B------:R-:W-:Y:S01]  /*03f0*/  @!P0 LEA R8, R8, R1, 0x2 ;  /* 0x0000000108088211 */ /* 0x000fe200078e10ff */
[----:B----4-:R-:W-:-:S05]  /*0400*/  @!P1 FADD R11, R0, 1 ;  /* 0x3f800000000b9421 */ /* 0x010fca0000000000 */
[----:B------:R0:W-:Y:S04]  /*0410*/  @!P1 STL [R14], R11 ;  /* 0x0000000b0e009387 */ /* 0x0001e80000100800 */
[----:B------:R-:W2:Y:S01]  /*0420*/  @!P0 LDL R0, [R8] ;  /* 0x0000000008008983 */ /* 0x000ea20000100800 */
[----:B---3--:R-:W-:Y:S01]  /*0430*/  ISETP.GT.U32.AND P1, PT, R4, 0x14, PT ;  /* 0x000000140400780c */ /* 0x008fe20003f24070 */
[----:B------:R-:W-:-:S05]  /*0440*/  IMAD.WIDE R6, R5, 0x4, R2 ;  /* 0x0000000405067825 */ /* 0x000fca00078e0202 */
[----:B-1----:R-:W3:Y:S07]  /*0450*/  LDG.E.CONSTANT R10, desc[UR8][R6.64] ;  /* 0x00000008060a7981 */ /* 0x002eee000c1e9900 */
[----:B------:R-:W-:Y:S01]  /*0460*/  @!P1 LEA R4, R4, R1, 0x2 ;  /* 0x0000000104049211 */ /* 0x000fe200078e10ff */
[----:B--2---:R-:W-:-:S05]  /*0470*/  @!P0 FADD R9, R0, 1 ;  /* 0x3f80000000098421 */ /* 0x004fca0000000000 */
[----:B------:R1:W-:Y:S04]  /*0480*/  @!P0 STL [R8], R9 ;  /* 0x0000000908008387 */ /* 0x0003e80000100800 */
[----:B------:R-:W0:Y:S01]  /*0490*/  @!P1 LDL R0, [R4] ;  /* 0x0000000004009983 */ /* 0x000e220000100800 */
[----:B---3--:R-:W-:Y:S01]  /*04a0*/  ISETP.GT.U32.AND P0, PT, R10, 0x14, PT ;  /* 0x000000140a00780c */ /* 0x008fe20003f04070 */
[----:B------:R-:W-:-:S05]  /*04b0*/  IMAD.WIDE R2, R5, 0x4, R6 ;  /* 0x0000000405027825 */ /* 0x000fca00078e0206 */
[----:B------:R-:W2:Y:S07]  /*04c0*/  LDG.E.CONSTANT R12, desc[UR8][R2.64] ;  /* 0x00000008020c7981 */ /* 0x000eae000c1e9900 */
[----:B------:R-:W-:Y:S01]  /*04d0*/  @!P0 LEA R10, R10, R1, 0x2 ;  /* 0x000000010a0a8211 */ /* 0x000fe200078e10ff */
[----:B0-----:R-:W-:-:S05]  /*04e0*/  @!P1 FADD R11, R0, 1 ;  /* 0x3f800000000b9421 */ /* 0x001fca0000000000 */
[----:B------:R0:W-:Y:S04]  /*04f0*/  @!P1 STL [R4], R11 ;  /* 0x0000000b04009387 */ /* 0x0001e80000100800 */
[----:B------:R-:W3:Y:S01]  /*0500*/  @!P0 LDL R0, [R10] ;  /* 0x000000000a008983 */ /* 0x000ee20000100800 */
[----:B--2---:R-:W-:Y:S01]  /*0510*/  ISETP.GT.U32.AND P1, PT, R12, 0x14, PT ;  /* 0x000000140c00780c */ /* 0x004fe20003f24070 */
[----:B------:R-:W-:-:S05]  /*0520*/  IMAD.WIDE R6, R5, 0x4, R2 ;  /* 0x0000000405067825 */ /* 0x000fca00078e0202 */
[----:B-1----:R-:W2:Y:S07]  /*0530*/  LDG.E.CONSTANT R8, desc[UR8][R6.64] ;  /* 0x0000000806087981 */ /* 0x002eae000c1e9900 */
[----:B------:R-:W-:Y:S01]  /*0540*/  @!P1 LEA R12, R12, R1, 0x2 ;  /* 0x000000010c0c9211 */ /* 0x000fe200078e10ff */
[----:B---3--:R-:W-:-:S05]  /*0550*/  @!P0 FADD R9, R0, 1 ;  /* 0x3f80000000098421 */ /* 0x008fca0000000000 */
[----:B------:R1:W-:Y:S04]  /*0560*/  @!P0 STL [R10], R9 ;  /* 0x000000090a008387 */ /* 0x0003e80000100800 */
[----:B------:R-:W3:Y:S01]  /*0570*/  @!P1 LDL R0, [R12] ;  /* 0x000000000c009983 */ /* 0x000ee20000100800 */
[----:B--2---:R-:W-:Y:S01]  /*0580*/  ISETP.GT.U32.AND P0, PT, R8, 0x14, PT ;  /* 0x000000140800780c */ /* 0x004fe20003f04070 */
[----:B------:R-:W-:-:S05]  /*0590*/  IMAD.WIDE R2, R5, 0x4, R6 ;  /* 0x0000000405027825 */ /* 0x000fca00078e0206 */
[----:B0-----:R-:W2:Y:S07]  /*05a0*/  LDG.E.CONSTANT R4, desc[UR8][R2.64] ;  /* 0x0000000802047981 */ /* 0x001eae000c1e9900 */
[----:B------:R-:W-:Y:S01]  /*05b0*/  @!P0 LEA R8, R8, R1, 0x2 ;  /* 0x0000000108088211 */ /* 0x000fe200078e10ff */
[----:B---3--:R-:W-:-:S05]  /*05c0*/  @!P1 FADD R11, R0, 1 ;  /* 0x3f800000000b9421 */ /* 0x008fca0000000000 */
        /* <DEDUP_REMOVED lines=35> */
[----:B------:R-:W-:Y:S04]  /*0800*/  @!P0 STL [R8], R9 ;  /* 0x0000000908008387 */ /* 0x000fe80000100800 */
[----:B------:R-:W0:Y:S01]  /*0810*/  @!P1 LDL R0, [R4] ;  /* 0x0000000004009983 */ /* 0x000e220000100800 */
[----:B--2---:R-:W-:Y:S01]  /*0820*/  ISETP.GT.U32.AND P0, PT, R10, 0x14, PT ;  /* 0x000000140a00780c */ /* 0x004fe20003f04070 */
[----:B------:R-:W-:-:S06]  /*0830*/  IMAD.WIDE R2, R5, 0x4, R6 ;  /* 0x0000000405027825 */ /* 0x000fcc00078e0206 */
[----:B------:R-:W2:Y:S06]  /*0840*/  LDG.E.CONSTANT R2, desc[UR8][R2.64] ;  /* 0x0000000802027981 */ /* 0x000eac000c1e9900 */
[----:B------:R-:W-:Y:S01]  /*0850*/  @!P0 LEA R10, R10, R1, 0x2 ;  /* 0x000000010a0a8211 */ /* 0x000fe200078e10ff */
[----:B0-----:R-:W-:-:S05]  /*0860*/  @!P1 FADD R11, R0, 1 ;  /* 0x3f800000000b9421 */ /* 0x001fca0000000000 */
[----:B------:R0:W-:Y:S04]  /*0870*/  @!P1 STL [R4], R11 ;  /* 0x0000000b04009387 */ /* 0x0001e80000100800 */
[----:B------:R-:W3:Y:S01]  /*0880*/  @!P0 LDL R0, [R10] ;  /* 0x000000000a008983 */ /* 0x000ee20000100800 */
[----:B--2---:R-:W-:Y:S01]  /*0890*/  ISETP.GT.U32.AND P1, PT, R2, 0x14, PT ;  /* 0x000000140200780c */ /* 0x004fe20003f24070 */
[----:B---3--:R-:W-:-:S12]  /*08a0*/  @!P0 FADD R7, R0, 1 ;  /* 0x3f80000000078421 */ /* 0x008fd80000000000 */
[----:B------:R-:W-:Y:S01]  /*08b0*/  @!P1 LEA R0, R2, R1, 0x2 ;  /* 0x0000000102009211 */ /* 0x000fe200078e10ff */
[----:B------:R1:W-:Y:S04]  /*08c0*/  @!P0 STL [R10], R7 ;  /* 0x000000070a008387 */ /* 0x0003e80000100800 */
[----:B------:R-:W2:Y:S01]  /*08d0*/  @!P1 LDL R6, [R0] ;  /* 0x0000000000069983 */ /* 0x000ea20000100800 */
[----:B------:R-:W-:-:S04]  /*08e0*/  ULOP3.LUT UR4, UR5, 0x7ffffff0, URZ, 0xc0, !UPT ;  /* 0x7ffffff005047892 */ /* 0x000fc8000f8ec0ff */
[----:B------:R-:W-:-:S04]  /*08f0*/  UIADD3 UR5, UPT, UPT, -UR4, 0x10, URZ ;  /* 0x0000001004057890 */ /* 0x000fc8000fffe1ff */
[----:B------:R-:W-:Y:S01]  /*0900*/  UISETP.NE.AND UP0, UPT, UR5, URZ, UPT ;  /* 0x000000ff0500728c */ /* 0x000fe2000bf05270 */
[----:B0-----:R-:W-:Y:S01]  /*0910*/  LEA R4, R5, R24, 0x4 ;  /* 0x0000001805047211 */ /* 0x001fe200078e20ff */
[----:B--2---:R-:W-:-:S05]  /*0920*/  @!P1 FADD R9, R6, 1 ;  /* 0x3f80000006099421 */ /* 0x004fca0000000000 */
[----:B------:R1:W-:Y:S02]  /*0930*/  @!P1 STL [R0], R9 ;  /* 0x0000000900009387 */ /* 0x0003e40000100800 */
[----:B------:R-:W-:Y:S05]  /*0940*/  BRA.U !UP0, `(.L_x_81) ;  /* 0x0000000508dc7547 */ /* 0x000fea000b800000 */
[----:B------:R-:W0:Y:S01]  /*0950*/  LDC R5, c[0x0][0x394] ;  /* 0x0000e500ff057b82 */ /* 0x000e220000000800 */
[----:B-1----:R-:W-:-:S07]  /*0960*/  MOV R0, R4 ;  /* 0x0000000400007202 */ /* 0x002fce0000000f00 */
[----:B------:R-:W1:Y:S02]  /*0970*/  LDC.64 R2, c[0x0][0x380] ;  /* 0x0000e000ff027b82 */ /* 0x000e640000000a00 */
.L_x_82:
[----:B-1----:R-:W-:-:S05]  /*0980*/  IMAD.WIDE R6, R0, 0x4, R2 ;  /* 0x0000000400067825 */ /* 0x002fca00078e0202 */
[----:B----4-:R-:W2:Y:S01]  /*0990*/  LDG.E.CONSTANT R14, desc[UR8][R6.64] ;  /* 0x00000008060e7981 */ /* 0x010ea2000c1e9900 */
[----:B0-----:R-:W-:-:S05]  /*09a0*/  IMAD.WIDE R8, R5, 0x4, R6 ;  /* 0x0000000405087825 */ /* 0x001fca00078e0206 */
        /* <DEDUP_REMOVED lines=9> */
[----:B------:R-:W-:Y:S04]  /*0a40*/  @!P0 STL [R14], R17 ;  /* 0x000000110e008387 */ /* 0x000fe80000100800 */
        /* <DEDUP_REMOVED lines=18> */
[----:B0-----:R-:W-:Y:S01]  /*0b70*/  @!P0 LEA R12, R16, R1, 0x2 ;  /* 0x00000001100c8211 */ /* 0x001fe200078e10ff */
[----:B--2---:R-:W-:-:S05]  /*0b80*/  @!P1 FADD R14, R4, 1 ;  /* 0x3f800000040e9421 */ /* 0x004fca0000000000 */
[----:B------:R0:W-:Y:S04]  /*0b90*/  @!P1 STL [R11], R14 ;  /* 0x0000000e0b009387 */ /* 0x0001e80000100800 */
[----:B------:R-:W2:Y:S01]  /*0ba0*/  @!P0 LDL R4, [R12] ;  /* 0x000000000c048983 */ /* 0x000ea20000100800 */
[----:B---3--:R-:W-:Y:S01]  /*0bb0*/  ISETP.GT.U32.AND P1, PT, R18, 0x14, PT ;  /* 0x000000141200780c */ /* 0x008fe20003f24070 */
[----:B------:R-:W-:-:S05]  /*0bc0*/  IMAD.WIDE R8, R5, 0x4, R6 ;  /* 0x0000000405087825 */ /* 0x000fca00078e0206 */
[----:B------:R-:W3:Y:S07]  /*0bd0*/  LDG.E.CONSTANT R16, desc[UR8][R8.64] ;  /* 0x0000000808107981 */ /* 0x000eee000c1e9900 */
[----:B-1----:R-:W-:Y:S01]  /*0be0*/  @!P1 LEA R10, R18, R1, 0x2 ;  /* 0x00000001120a9211 */ /* 0x002fe200078e10ff */
        /* <DEDUP_REMOVED lines=60> */
[----:B------:R-:W-:-:S06]  /*0fb0*/  IMAD.WIDE R6, R5, 0x4, R8 ;  /* 0x0000000405067825 */ /* 0x000fcc00078e0208 */
[----:B------:R-:W3:Y:S06]  /*0fc0*/  LDG.E.CONSTANT R6, desc[UR8][R6.64] ;  /* 0x0000000806067981 */ /* 0x000eec000c1e9900 */
[----:B0-----:R-:W-:Y:S01]  /*0fd0*/  @!P0 LEA R10, R16, R1, 0x2 ;  /* 0x00000001100a8211 */ /* 0x001fe200078e10ff */
[----:B--2---:R-:W-:-:S05]  /*0fe0*/  @!P1 FADD R13, R4, 1 ;  /* 0x3f800000040d9421 */ /* 0x004fca0000000000 */
[----:B------:R4:W-:Y:S04]  /*0ff0*/  @!P1 STL [R12], R13 ;  /* 0x0000000d0c009387 */ /* 0x0009e80000100800 */
[----:B------:R-:W2:Y:S01]  /*1000*/  @!P0 LDL R4, [R10] ;  /* 0x000000000a048983 */ /* 0x000ea20000100800 */
[----:B---3--:R-:W-:Y:S01]  /*1010*/  ISETP.GT.U32.AND P1, PT, R6, 0x14, PT ;  /* 0x000000140600780c */ /* 0x008fe20003f24070 */
[----:B--2---:R-:W-:-:S12]  /*1020*/  @!P0 FADD R11, R4, 1 ;  /* 0x3f800000040b8421 */ /* 0x004fd80000000000 */
[----:B------:R-:W-:Y:S01]  /*1030*/  @!P1 LEA R4, R6, R1, 0x2 ;  /* 0x0000000106049211 */ /* 0x000fe200078e10ff */
[----:B------:R4:W-:Y:S04]  /*1040*/  @!P0 STL [R10], R11 ;  /* 0x0000000b0a008387 */ /* 0x0009e80000100800 */
[----:B------:R-:W2:Y:S01]  /*1050*/  @!P1 LDL R8, [R4] ;  /* 0x0000000004089983 */ /* 0x000ea20000100800 */
[----:B------:R-:W-:-:S04]  /*1060*/  UIADD3 UR5, UPT, UPT, UR5, 0x10, URZ ;  /* 0x0000001005057890 */ /* 0x000fc8000fffe0ff */
[----:B------:R-:W-:Y:S01]  /*1070*/  UISETP.NE.AND UP0, UPT, UR5, URZ, UPT ;  /* 0x000000ff0500728c */ /* 0x000fe2000bf05270 */
[----:B------:R-:W-:Y:S01]  /*1080*/  LEA R0, R5, R0, 0x4 ;  /* 0x0000000005007211 */ /* 0x000fe200078e20ff */
[----:B--2---:R-:W-:-:S05]  /*1090*/  @!P1 FADD R9, R8, 1 ;  /* 0x3f80000008099421 */ /* 0x004fca0000000000 */
[----:B------:R4:W-:Y:S02]  /*10a0*/  @!P1 STL [R4], R9 ;  /* 0x0000000904009387 */ /* 0x0009e40000100800 */
[----:B------:R-:W-:Y:S05]  /*10b0*/  BRA.U UP0, `(.L_x_82) ;  /* 0xfffffff900307547 */ /* 0x000fea000b83ffff */
.L_x_81:
[----:B------:R-:W-:-:S09]  /*10c0*/  UISETP.NE.AND UP0, UPT, UR6, URZ, UPT ;  /* 0x000000ff0600728c */ /* 0x000fd2000bf05270 */
[----:B------:R-:W-:Y:S05]  /*10d0*/  BRA.U !UP0, `(.L_x_80) ;  /* 0x0000000d08387547 */ /* 0x000fea000b800000 */
[----:B------:R-:W0:Y:S01]  /*10e0*/  LDCU UR5, c[0x0][0x390] ;  /* 0x00007200ff0577ac */ /* 0x000e220008000800 */
[----:B------:R-:W-:Y:S02]  /*10f0*/  UISETP.GE.U32.AND UP0, UPT, UR6, 0x8, UPT ;  /* 0x000000080600788c */ /* 0x000fe4000bf06070 */
[----:B0-----:R-:W-:-:S07]  /*1100*/  ULOP3.LUT UR7, UR5, 0x7, URZ, 0xc0, !UPT ;  /* 0x0000000705077892 */ /* 0x001fce000f8ec0ff */
[----:B------:R-:W-:Y:S05]  /*1110*/  BRA.U !UP0, `(.L_x_83) ;  /* 0x0000000108f87547 */ /* 0x000fea000b800000 */
[----:B--2---:R-:W0:Y:S01]  /*1120*/  LDC.64 R2, c[0x0][0x380] ;  /* 0x0000e000ff027b82 */ /* 0x004e220000000a00 */
[----:B-1----:R-:W-:-:S04]  /*1130*/  IMAD R7, R5, UR4, R24 ;  /* 0x0000000405077c24 */ /* 0x002fc8000f8e0218 */
[----:B0-----:R-:W-:-:S05]  /*1140*/  IMAD.WIDE R2, R7, 0x4, R2 ;  /* 0x0000000407027825 */ /* 0x001fca00078e0202 */
[----:B------:R-:W2:Y:S01]  /*1150*/  LDG.E.CONSTANT R0, desc[UR8][R2.64] ;  /* 0x0000000802007981 */ /* 0x000ea2000c1e9900 */
[----:B------:R-:W-:-:S05]  /*1160*/  IMAD.WIDE R6, R5, 0x4, R2 ;  /* 0x0000000405067825 */ /* 0x000fca00078e0202 */
[----:B----4-:R-:W3:Y:S01]  /*1170*/  LDG.E.CONSTANT R10, desc[UR8][R6.64] ;  /* 0x00000008060a7981 */ /* 0x010ee2000c1e9900 */
[----:B--2---:R-:W-:-:S13]  /*1180*/  ISETP.GT.U32.AND P0, PT, R0, 0x14, PT ;  /* 0x000000140000780c */ /* 0x004fda0003f04070 */
[----:B------:R-:W-:-:S05]  /*1190*/  @!P0 LEA R0, R0, R1, 0x2 ;  /* 0x0000000100008211 */ /* 0x000fca00078e10ff */
[----:B------:R-:W2:Y:S01]  /*11a0*/  @!P0 LDL R4, [R0] ;  /* 0x0000000000048983 */ /* 0x000ea20000100800 */
[----:B---3--:R-:W-:Y:S01]  /*11b0*/  ISETP.GT.U32.AND P1, PT, R10, 0x14, PT ;  /* 0x000000140a00780c */ /* 0x008fe20003f24070 */
[----:B------:R-:W-:-:S05]  /*11c0*/  IMAD.WIDE R8, R5, 0x4, R6 ;  /* 0x0000000405087825 */ /* 0x000fca00078e0206 */
[----:B------:R-:W3:Y:S01]  /*11d0*/  LDG.E.CONSTANT R12, desc[UR8][R8.64] ;  /* 0x00000008080c7981 */ /* 0x000ee2000c1e9900 */
[----:B--2---:R-:W-:-:S06]  /*11e0*/  @!P0 FADD R11, R4, 1 ;  /* 0x3f800000040b8421 */ /* 0x004fcc0000000000 */
[----:B------:R-:W-:Y:S01]  /*11f0*/  @!P1 LEA R4, R10, R1, 0x2 ;  /* 0x000000010a049211 */ /* 0x000fe200078e10ff */
[----:B------:R0:W-:Y:S04]  /*1200*/  @!P0 STL [R0], R11 ;  /* 0x0000000b00008387 */ /* 0x0001e80000100800 */
        /* <DEDUP_REMOVED lines=24> */
[----:B0-----:R-:W3:Y:S01]  /*1390*/  LDG.E.CONSTANT R10, desc[UR8][R6.64] ;  /* 0x00000008060a7981 */ /* 0x001ee2000c1e9900 */
[----:B--2---:R-:W-:-:S06]  /*13a0*/  @!P0 FADD R9, R8, 1 ;  /* 0x3f80000008098421 */ /* 0x004fcc0000000000 */
[----:B------:R-:W-:Y:S01]  /*13b0*/  @!P1 LEA R8, R14, R1, 0x2 ;  /* 0x000000010e089211 */ /* 0x000fe200078e10ff */
[----:B------:R0:W-:Y:S04]  /*13c0*/  @!P0 STL [R4], R9 ;  /* 0x0000000904008387 */ /* 0x0001e80000100800 */
[----:B------:R-:W2:Y:S01]  /*13d0*/  @!P1 LDL R2, [R8] ;  /* 0x0000000008029983 */ /* 0x000ea20000100800 */
[----:B---3--:R-:W-:-:S13]  /*13e0*/  ISETP.GT.U32.AND P0, PT, R10, 0x14, PT ;  /* 0x000000140a00780c */ /* 0x008fda0003f04070 */
[----:B-1----:R-:W-:Y:S01]  /*13f0*/  @!P0 LEA R0, R10, R1, 0x2 ;  /* 0x000000010a008211 */ /* 0x002fe200078e10ff */
[----:B--2---:R-:W-:Y:S01]  /*1400*/  @!P1 FADD R13, R2, 1 ;  /* 0x3f800000020d9421 */ /* 0x004fe20000000000 */
[----:B------:R-:W-:-:S04]  /*1410*/  IMAD.WIDE R2, R5, 0x4, R6 ;  /* 0x0000000405027825 */ /* 0x000fc800078e0206 */
[----:B------:R0:W-:Y:S04]  /*1420*/  @!P1 STL [R8], R13 ;  /* 0x0000000d08009387 */ /* 0x0001e80000100800 */
[----:B------:R-:W2:Y:S04]  /*1430*/  @!P0 LDL R10, [R0] ;  /* 0x00000000000a8983 */ /* 0x000ea80000100800 */
[----:B------:R-:W3:Y:S01]  /*1440*/  LDG.E.CONSTANT R2, desc[UR8][R2.64] ;  /* 0x0000000802027981 */ /* 0x000ee2000c1e9900 */
[----:B------:R-:W-:Y:S01]  /*1450*/  UIADD3 UR4, UPT, UPT, UR4, 0x8, URZ ;  /* 0x0000000804047890 */ /* 0x000fe2000fffe0ff */
[----:B------:R-:W-:Y:S01]  /*1460*/  BSSY.RECONVERGENT B0, `(.L_x_83) ;  /* 0x0000009000007945 */ /* 0x000fe20003800200 */
[----:B--2---:R-:W-:-:S05]  /*1470*/  @!P0 FADD R7, R10, 1 ;  /* 0x3f8000000a078421 */ /* 0x004fca0000000000 */
[----:B------:R0:W-:Y:S01]  /*1480*/  @!P0 STL [R0], R7 ;  /* 0x0000000700008387 */ /* 0x0001e20000100800 */
[----:B---3--:R-:W-:-:S13]  /*1490*/  ISETP.GT.U32.AND P0, PT, R2, 0x14, PT ;  /* 0x000000140200780c */ /* 0x008fda0003f04070 */
[----:B0-----:R-:W-:Y:S05]  /*14a0*/  @P0 BRA `(.L_x_84) ;  /* 0x0000000000100947 */ /* 0x001fea0003800000 */
[----:B------:R-:W-:-:S05]  /*14b0*/  LEA R0, R2, R1, 0x2 ;  /* 0x0000000102007211 */ /* 0x000fca00078e10ff */
[----:B------:R-:W2:Y:S02]  /*14c0*/  LDL R2, [R0] ;  /* 0x0000000000027983 */ /* 0x000ea40000100800 */
[----:B--2---:R-:W-:-:S05]  /*14d0*/  FADD R3, R2, 1 ;  /* 0x3f80000002037421 */ /* 0x004fca0000000000 */
[----:B------:R0:W-:Y:S02]  /*14e0*/  STL [R0], R3 ;  /* 0x0000000300007387 */ /* 0x0001e40000100800 */
.L_x_84:
[----:B------:R-:W-:Y:S05]  /*14f0*/  BSYNC.RECONVERGENT B0 ;  /* 0x0000000000007941 */ /* 0x000fea0003800200 */
.L_x_83:
[----:B------:R-:W-:-:S09]  /*1500*/  UISETP.NE.AND UP0, UPT, UR7, URZ, UPT ;  /* 0x000000ff0700728c */ /* 0x000fd2000bf05270 */
[----:B------:R-:W-:Y:S05]  /*1510*/  BRA.U !UP0, `(.L_x_80) ;  /* 0x0000000908287547 */ /* 0x000fea000b800000 */
[----:B------:R-:W-:Y:S02]  /*1520*/  UISETP.GE.U32.AND UP0, UPT, UR7, 0x4, UPT ;  /* 0x000000040700788c */ /* 0x000fe4000bf06070 */
[----:B------:R-:W-:-:S07]  /*1530*/  ULOP3.LUT UR5, UR5, 0x3, URZ, 0xc0, !UPT ;  /* 0x0000000305057892 */ /* 0x000fce000f8ec0ff */
[----:B------:R-:W-:Y:S05]  /*1540*/  BRA.U !UP0, `(.L_x_85) ;  /* 0x0000000108887547 */ /* 0x000fea000b800000 */
[----:B0-2---:R-:W0:Y:S01]  /*1550*/  LDC.64 R2, c[0x0][0x380] ;  /* 0x0000e000ff027b82 */ /* 0x005e220000000a00 */
[----:B-1--4-:R-:W-:-:S04]  /*1560*/  IMAD R9, R5, UR4, R24 ;  /* 0x0000000405097c24 */ /* 0x012fc8000f8e0218 */
        /* <DEDUP_REMOVED lines=15> */
[----:B------:R-:W-:-:S06]  /*1660*/  IMAD.WIDE R2, R5, 0x4, R6 ;  /* 0x0000000405027825 */ /* 0x000fcc00078e0206 */
[----:B------:R-:W3:Y:S01]  /*1670*/  LDG.E.CONSTANT R2, desc[UR8][R2.64] ;  /* 0x0000000802027981 */ /* 0x000ee2000c1e9900 */
[----:B--2---:R-:W-:-:S05]  /*1680*/  @!P1 FADD R9, R8, 1 ;  /* 0x3f80000008099421 */ /* 0x004fca0000000000 */
[----:B------:R-:W-:Y:S01]  /*1690*/  @!P0 LEA R8, R12, R1, 0x2 ;  /* 0x000000010c088211 */ /* 0x000fe200078e10ff */
[----:B------:R0:W-:Y:S04]  /*16a0*/  @!P1 STL [R4], R9 ;  /* 0x0000000904009387 */ /* 0x0001e80000100800 */
[----:B------:R-:W2:Y:S01]  /*16b0*/  @!P0 LDL R10, [R8] ;  /* 0x00000000080a8983 */ /* 0x000ea20000100800 */
        /* <DEDUP_REMOVED lines=10> */
.L_x_86:
[----:B------:R-:W-:Y:S05]  /*1760*/  BSYNC.RECONVERGENT B0 ;  /* 0x0000000000007941 */ /* 0x000fea0003800200 */
.L_x_85:
[----:B------:R-:W-:-:S09]  /*1770*/  UISETP.NE.AND UP0, UPT, UR5, URZ, UPT ;  /* 0x000000ff0500728c */ /* 0x000fd2000bf05270 */
[----:B------:R-:W-:Y:S05]  /*1780*/  BRA.U !UP0, `(.L_x_80) ;  /* 0x00000005088c7547 */ /* 0x000fea000b800000 */
[----:B------:R-:W3:Y:S01]  /*1790*/  LDCU.64 UR6, c[0x0][0x380] ;  /* 0x00007000ff0677ac */ /* 0x000ee20008000a00 */
[----:B----4-:R-:W-:Y:S01]  /*17a0*/  IMAD R11, R5, UR4, R24 ;  /* 0x00000004050b7c24 */ /* 0x010fe2000f8e0218 */
[----:B---3--:R-:W-:Y:S02]  /*17b0*/  MOV R6, UR6 ;  /* 0x0000000600067c02 */ /* 0x008fe40008000f00 */
[----:B-1----:R-:W-:-:S03]  /*17c0*/  MOV R7, UR7 ;  /* 0x0000000700077c02 */ /* 0x002fc60008000f00 */
[----:B0-2---:R-:W-:-:S06]  /*17d0*/  IMAD.WIDE R2, R11, 0x4, R6 ;  /* 0x000000040b027825 */ /* 0x005fcc00078e0206 */
[----:B------:R-:W2:Y:S01]  /*17e0*/  LDG.E.CONSTANT R2, desc[UR8][R2.64] ;  /* 0x0000000802027981 */ /* 0x000ea2000c1e9900 */
[----:B------:R-:W-:Y:S01]  /*17f0*/  BSSY.RECONVERGENT B0, `(.L_x_87) ;  /* 0x0000007000007945 */ /* 0x000fe20003800200 */
[----:B--2---:R-:W-:-:S13]  /*1800*/  ISETP.GT.U32.AND P0, PT, R2, 0x14, PT ;  /* 0x000000140200780c */ /* 0x004fda0003f04070 */
[----:B------:R-:W-:Y:S05]  /*1810*/  @P0 BRA `(.L_x_88) ;  /* 0x0000000000100947 */ /* 0x000fea0003800000 */
[----:B------:R-:W-:-:S05]  /*1820*/  LEA R0, R2, R1, 0x2 ;  /* 0x0000000102007211 */ /* 0x000fca00078e10ff */
[----:B------:R-:W2:Y:S02]  /*1830*/  LDL R2, [R0] ;  /* 0x0000000000027983 */ /* 0x000ea40000100800 */
[----:B--2---:R-:W-:-:S05]  /*1840*/  FADD R3, R2, 1 ;  /* 0x3f80000002037421 */ /* 0x004fca0000000000 */
[----:B------:R0:W-:Y:S02]  /*1850*/  STL [R0], R3 ;  /* 0x0000000300007387 */ /* 0x0001e40000100800 */
.L_x_88:
[----:B------:R-:W-:Y:S05]  /*1860*/  BSYNC.RECONVERGENT B0 ;  /* 0x0000000000007941 */ /* 0x000fea0003800200 */
.L_x_87:
[----:B------:R-:W-:-:S04]  /*1870*/  UIADD3 UR5, UPT, UPT, -UR5, 0x1, URZ ;  /* 0x0000000105057890 */ /* 0x000fc8000fffe1ff */
[----:B------:R-:W-:-:S09]  /*1880*/  UISETP.NE.AND UP0, UPT, UR5, URZ, UPT ;  /* 0x000000ff0500728c */ /* 0x000fd2000bf05270 */
[----:B------:R-:W-:Y:S05]  /*1890*/  BRA.U !UP0, `(.L_x_80) ;  /* 0x0000000508487547 */ /* 0x000fea000b800000 */
[----:B0-----:R-:W0:Y:S01]  /*18a0*/  LDC.64 R2, c[0x0][0x380] ;  /* 0x0000e000ff027b82 */ /* 0x001e220000000a00 */
[----:B------:R-:W-:Y:S01]  /*18b0*/  UISETP.GE.AND UP0, UPT, UR5, URZ, UPT ;  /* 0x000000ff0500728c */ /* 0x000fe2000bf06270 */
[----:B------:R-:W-:Y:S01]  /*18c0*/  IADD3 R11, PT, PT, R11, R5, RZ ;  /* 0x000000050b0b7210 */ /* 0x000fe20007ffe0ff */
[----:B------:R-:W1:Y:S07]  /*18d0*/  LDCU UR6, c[0x0][0x394] ;  /* 0x00007280ff0677ac */ /* 0x000e6e0008000800 */
[----:B------:R-:W-:Y:S05]  /*18e0*/  BRA.U UP0, `(.L_x_89) ;  /* 0x0000000500087547 */ /* 0x000fea000b800000 */
[----:B------:R-:W-:Y:S01]  /*18f0*/  UIADD3 UR4, UPT, UPT, -UR5, URZ, URZ ;  /* 0x000000ff05047290 */ /* 0x000fe2000fffe1ff */
[----:B------:R-:W-:-:S03]  /*1900*/  PLOP3.LUT P0, PT, PT, PT, PT, 0x80, 0x8 ;  /* 0x000000000008781c */ /* 0x000fc60003f0f070 */
[----:B------:R-:W-:-:S09]  /*1910*/  UISETP.GT.AND UP0, UPT, UR4, 0x3, UPT ;  /* 0x000000030400788c */ /* 0x000fd2000bf04270 */
[----:B------:R-:W-:Y:S05]  /*1920*/  BRA.U !UP0, `(.L_x_90) ;  /* 0x0000000108987547 */ /* 0x000fea000b800000 */
[----:B------:R-:W2:Y:S01]  /*1930*/  LDC R5, c[0x0][0x394] ;  /* 0x0000e500ff057b82 */ /* 0x000ea20000000800 */
[----:B------:R-:W-:-:S07]  /*1940*/  PLOP3.LUT P0, PT, PT, PT, PT, 0x8, 0x80 ;  /* 0x000000000080781c */ /* 0x000fce0003f0e170 */
[----:B------:R-:W3:Y:S06]  /*1950*/  LDC.64 R6, c[0x0][0x380] ;  /* 0x0000e000ff067b82 */ /* 0x000eec0000000a00 */
.L_x_91:
[----:B---3--:R-:W-:-:S06]  /*1960*/  IMAD.WIDE R8, R11, 0x4, R6 ;  /* 0x000000040b087825 */ /* 0x008fcc00078e0206 */
[----:B------:R-:W3:Y:S01]  /*1970*/  LDG.E.CONSTANT R8, desc[UR8][R8.64] ;  /* 0x0000000808087981 */ /* 0x000ee2000c1e9900 */
[----:B--2---:R-:W-:-:S05]  /*1980*/  IADD3 R12, PT, PT, R11, R5, RZ ;  /* 0x000000050b0c7210 */ /* 0x004fca0007ffe0ff */
[----:B------:R-:W-:-:S06]  /*1990*/  IMAD.WIDE R10, R12, 0x4, R6 ;  /* 0x000000040c0a7825 */ /* 0x000fcc00078e0206 */
[----:B------:R-:W2:Y:S01]  /*19a0*/  LDG.E.CONSTANT R10, desc[UR8][R10.64] ;  /* 0x000000080a0a7981 */ /* 0x000ea2000c1e9900 */
[----:B---3--:R-:W-:-:S13]  /*19b0*/  ISETP.GT.U32.AND P2, PT, R8, 0x14, PT ;  /* 0x000000140800780c */ /* 0x008fda0003f44070 */
[----:B------:R-:W-:-:S05]  /*19c0*/  @!P2 LEA R0, R8, R1, 0x2 ;  /* 0x000000010800a211 */ /* 0x000fca00078e10ff */
[----:B------:R-:W3:Y:S01]  /*19d0*/  @!P2 LDL R4, [R0] ;  /* 0x000000000004a983 */ /* 0x000ee20000100800 */
[----:B------:R-:W-:Y:S02]  /*19e0*/  IADD3 R16, PT, PT, R12, R5, RZ ;  /* 0x000000050c107210 */ /* 0x000fe40007ffe0ff */
[----:B--2---:R-:W-:-:S03]  /*19f0*/  ISETP.GT.U32.AND P1, PT, R10, 0x14, PT ;  /* 0x000000140a00780c */ /* 0x004fc60003f24070 */
[----:B------:R-:W-:-:S06]  /*1a00*/  IMAD.WIDE R12, R16, 0x4, R6 ;  /* 0x00000004100c7825 */ /* 0x000fcc00078e0206 */
[----:B------:R-:W2:Y:S01]  /*1a10*/  LDG.E.CONSTANT R12, desc[UR8][R12.64] ;  /* 0x000000080c0c7981 */ /* 0x000ea2000c1e9900 */
[----:B---3--:R-:W-:-:S03]  /*1a20*/  @!P2 FADD R15, R4, 1 ;  /* 0x3f800000040fa421 */ /* 0x008fc60000000000 */
[----:B------:R-:W-:Y:S02]  /*1a30*/  @!P1 LEA R4, R10, R1, 0x2 ;  /* 0x000000010a049211 */ /* 0x000fe400078e10ff */
[----:B------:R3:W-:Y:S04]  /*1a40*/  @!P2 STL [R0], R15 ;  /* 0x0000000f0000a387 */ /* 0x0007e80000100800 */
[----:B------:R-:W4:Y:S01]  /*1a50*/  @!P1 LDL R14, [R4] ;  /* 0x00000000040e9983 */ /* 0x000f220000100800 */
[----:B------:R-:W-:Y:S02]  /*1a60*/  IADD3 R16, PT, PT, R16, R5, RZ ;  /* 0x0000000510107210 */ /* 0x000fe40007ffe0ff */
[----:B--2---:R-:W-:-:S03]  /*1a70*/  ISETP.GT.U32.AND P2, PT, R12, 0x14, PT ;  /* 0x000000140c00780c */ /* 0x004fc60003f44070 */
[----:B------:R-:W-:-:S06]  /*1a80*/  IMAD.WIDE R8, R16, 0x4, R6 ;  /* 0x0000000410087825 */ /* 0x000fcc00078e0206 */
[----:B------:R-:W2:Y:S04]  /*1a90*/  LDG.E.CONSTANT R8, desc[UR8][R8.64] ;  /* 0x0000000808087981 */ /* 0x000ea8000c1e9900 */
[----:B------:R-:W-:Y:S01]  /*1aa0*/  @!P2 LEA R10, R12, R1, 0x2 ;  /* 0x000000010c0aa211 */ /* 0x000fe200078e10ff */
[----:B----4-:R-:W-:-:S05]  /*1ab0*/  @!P1 FADD R11, R14, 1 ;  /* 0x3f8000000e0b9421 */ /* 0x010fca0000000000 */
[----:B------:R4:W-:Y:S04]  /*1ac0*/  @!P1 STL [R4], R11 ;  /* 0x0000000b04009387 */ /* 0x0009e80000100800 */
[----:B------:R-:W5:Y:S01]  /*1ad0*/  @!P2 LDL R12, [R10] ;  /* 0x000000000a0ca983 */ /* 0x000f620000100800 */
[----:B--2---:R-:W-:-:S13]  /*1ae0*/  ISETP.GT.U32.AND P1, PT, R8, 0x14, PT ;  /* 0x000000140800780c */ /* 0x004fda0003f24070 */
[----:B---3--:R-:W-:Y:S01]  /*1af0*/  @!P1 LEA R0, R8, R1, 0x2 ;  /* 0x0000000108009211 */ /* 0x008fe200078e10ff */
[----:B-----5:R-:W-:-:S05]  /*1b00*/  @!P2 FADD R13, R12, 1 ;  /* 0x3f8000000c0da421 */ /* 0x020fca0000000000 */
[----:B------:R2:W-:Y:S04]  /*1b10*/  @!P2 STL [R10], R13 ;  /* 0x0000000d0a00a387 */ /* 0x0005e80000100800 */
[----:B------:R-:W3:Y:S01]  /*1b20*/  @!P1 LDL R12, [R0] ;  /* 0x00000000000c9983 */ /* 0x000ee20000100800 */
[----:B------:R-:W-:-:S04]  /*1b30*/  UIADD3 UR5, UPT, UPT, UR5, 0x4, URZ ;  /* 0x0000000405057890 */ /* 0x000fc8000fffe0ff */
[----:B------:R-:W-:Y:S01]  /*1b40*/  UISETP.GE.AND UP0, UPT, UR5, -0x3, UPT ;  /* 0xfffffffd0500788c */ /* 0x000fe2000bf06270 */
[----:B----4-:R-:W-:Y:S01]  /*1b50*/  IADD3 R11, PT, PT, R16, R5, RZ ;  /* 0x00000005100b7210 */ /* 0x010fe20007ffe0ff */
[----:B---3--:R-:W-:-:S05]  /*1b60*/  @!P1 FADD R15, R12, 1 ;  /* 0x3f8000000c0f9421 */ /* 0x008fca0000000000 */
[----:B------:R2:W-:Y:S02]  /*1b70*/  @!P1 STL [R0], R15 ;  /* 0x0000000f00009387 */ /* 0x0005e40000100800 */
[----:B------:R-:W-:Y:S05]  /*1b80*/  BRA.U !UP0, `(.L_x_91) ;  /* 0xfffffffd08747547 */ /* 0x000fea000b83ffff */
.L_x_90:
[----:B------:R-:W-:-:S04]  /*1b90*/  UIADD3 UR4, UPT, UPT, -UR5, URZ, URZ ;  /* 0x000000ff05047290 */ /* 0x000fc8000fffe1ff */
[----:B------:R-:W-:-:S09]  /*1ba0*/  UISETP.GT.AND UP0, UPT, UR4, 0x1, UPT ;  /* 0x000000010400788c */ /* 0x000fd2000bf04270 */
[----:B------:R-:W-:Y:S05]  /*1bb0*/  BRA.U !UP0, `(.L_x_92) ;  /* 0x00000001084c7547 */ /* 0x000fea000b800000 */
[----:B------:R-:W-:-:S06]  /*1bc0*/  IMAD.WIDE R8, R11, 0x4, R6 ;  /* 0x000000040b087825 */ /* 0x000fcc00078e0206 */
[----:B------:R-:W3:Y:S01]  /*1bd0*/  LDG.E.CONSTANT R8, desc[UR8][R8.64] ;  /* 0x0000000808087981 */ /* 0x000ee2000c1e9900 */
[----:B------:R-:W-:-:S05]  /*1be0*/  IADD3 R11, PT, PT, R11, R5, RZ ;  /* 0x000000050b0b7210 */ /* 0x000fca0007ffe0ff */
[----:B------:R-:W-:-:S06]  /*1bf0*/  IMAD.WIDE R6, R11, 0x4, R6 ;  /* 0x000000040b067825 */ /* 0x000fcc00078e0206 */
[----:B------:R-:W4:Y:S01]  /*1c00*/  LDG.E.CONSTANT R6, desc[UR8][R6.64] ;  /* 0x0000000806067981 */ /* 0x000f22000c1e9900 */
[----:B---3--:R-:W-:-:S13]  /*1c10*/  ISETP.GT.U32.AND P0, PT, R8, 0x14, PT ;  /* 0x000000140800780c */ /* 0x008fda0003f04070 */
[----:B--2---:R-:W-:-:S05]  /*1c20*/  @!P0 LEA R0, R8, R1, 0x2 ;  /* 0x0000000108008211 */ /* 0x004fca00078e10ff */
[----:B------:R-:W2:Y:S01]  /*1c30*/  @!P0 LDL R4, [R0] ;  /* 0x0000000000048983 */ /* 0x000ea20000100800 */
[----:B----4-:R-:W-:Y:S01]  /*1c40*/  ISETP.GT.U32.AND P1, PT, R6, 0x14, PT ;  /* 0x000000140600780c */ /* 0x010fe20003f24070 */
[----:B--2---:R-:W-:-:S12]  /*1c50*/  @!P0 FADD R13, R4, 1 ;  /* 0x3f800000040d8421 */ /* 0x004fd80000000000 */
[----:B------:R-:W-:Y:S01]  /*1c60*/  @!P1 LEA R4, R6, R1, 0x2 ;  /* 0x0000000106049211 */ /* 0x000fe200078e10ff */
[----:B------:R3:W-:Y:S04]  /*1c70*/  @!P0 STL [R0], R13 ;  /* 0x0000000d00008387 */ /* 0x0007e80000100800 */
[----:B------:R-:W2:Y:S01]  /*1c80*/  @!P1 LDL R8, [R4] ;  /* 0x0000000004089983 */ /* 0x000ea20000100800 */
[----:B------:R-:W-:Y:S01]  /*1c90*/  UIADD3 UR5, UPT, UPT, UR5, 0x1, URZ ;  /* 0x0000000105057890 */ /* 0x000fe2000fffe0ff */
[----:B------:R-:W-:Y:S02]  /*1ca0*/  PLOP3.LUT P0, PT, PT, PT, PT, 0x8, 0x80 ;  /* 0x000000000080781c */ /* 0x000fe40003f0e170 */
[----:B------:R-:W-:Y:S01]  /*1cb0*/  IADD3 R11, PT, PT, R11, R5, RZ ;  /* 0x000000050b0b7210 */ /* 0x000fe20007ffe0ff */
[----:B------:R-:W-:Y:S01]  /*1cc0*/  UIADD3 UR5, UPT, UPT, UR5, 0x1, URZ ;  /* 0x0000000105057890 */ /* 0x000fe2000fffe0ff */
[----:B--2---:R-:W-:-:S05]  /*1cd0*/  @!P1 FADD R9, R8, 1 ;  /* 0x3f80000008099421 */ /* 0x004fca0000000000 */
[----:B------:R3:W-:Y:S06]  /*1ce0*/  @!P1 STL [R4], R9 ;  /* 0x0000000904009387 */ /* 0x0007ec0000100800 */
.L_x_92:
[----:B------:R-:W-:-:S13]  /*1cf0*/  ISETP.EQ.AND P1, PT, RZ, UR5, PT ;  /* 0x00000005ff007c0c */ /* 0x000fda000bf22270 */
[----:B------:R-:W-:Y:S05]  /*1d00*/  @!P0 BRA P1, `(.L_x_80) ;  /* 0x00000000002c8947 */ /* 0x000fea0000800000 */
.L_x_89:
[----:B0--3--:R-:W-:-:S06]  /*1d10*/  IMAD.WIDE R4, R11, 0x4, R2 ;  /* 0x000000040b047825 */ /* 0x009fcc00078e0202 */
[----:B------:R-:W3:Y:S02]  /*1d20*/  LDG.E.CONSTANT R4, desc[UR8][R4.64] ;  /* 0x0000000804047981 */ /* 0x000ee4000c1e9900 */
[----:B---3--:R-:W-:-:S13]  /*1d30*/  ISETP.GT.U32.AND P0, PT, R4, 0x14, PT ;  /* 0x000000140400780c */ /* 0x008fda0003f04070 */
[----:B--2---:R-:W-:-:S05]  /*1d40*/  @!P0 LEA R0, R4, R1, 0x2 ;  /* 0x0000000104008211 */ /* 0x004fca00078e10ff */
[----:B------:R-:W2:Y:S01]  /*1d50*/  @!P0 LDL R6, [R0] ;  /* 0x0000000000068983 */ /* 0x000ea20000100800 */
[----:B------:R-:W-:Y:S01]  /*1d60*/  UIADD3 UR5, UPT, UPT, UR5, 0x1, URZ ;  /* 0x0000000105057890 */ /* 0x000fe2000fffe0ff */
[----:B-1----:R-:W-:-:S03]  /*1d70*/  IADD3 R11, PT, PT, R11, UR6, RZ ;  /* 0x000000060b0b7c10 */ /* 0x002fc6000fffe0ff */
[----:B------:R-:W-:Y:S01]  /*1d80*/  UISETP.NE.AND UP0, UPT, UR5, URZ, UPT ;  /* 0x000000ff0500728c */ /* 0x000fe2000bf05270 */
[----:B--2---:R-:W-:-:S05]  /*1d90*/  @!P0 FADD R7, R6, 1 ;  /* 0x3f80000006078421 */ /* 0x004fca0000000000 */
[----:B------:R0:W-:Y:S03]  /*1da0*/  @!P0 STL [R0], R7 ;  /* 0x0000000700008387 */ /* 0x0001e60000100800 */
[----:B------:R-:W-:Y:S05]  /*1db0*/  BRA.U UP0, `(.L_x_89) ;  /* 0xfffffffd00d47547 */ /* 0x000fea000b83ffff */
.L_x_80:
[----:B0-2---:R-:W2:Y:S04]  /*1dc0*/  LDL.64 R2, [R1] ;  /* 0x0000000001027983 */ /* 0x005ea80000100a00 */
[----:B---34-:R-:W3:Y:S04]  /*1dd0*/  LDL.64 R4, [R1+0x8] ;  /* 0x0000080001047983 */ /* 0x018ee80000100a00 */
[----:B-1----:R-:W4:Y:S04]  /*1de0*/  LDL.64 R6, [R1+0x10] ;  /* 0x0000100001067983 */ /* 0x002f280000100a00 */
[----:B------:R-:W5:Y:S04]  /*1df0*/  LDL.64 R8, [R1+0x18] ;  /* 0x0000180001087983 */ /* 0x000f680000100a00 */
[----:B------:R-:W5:Y:S04]  /*1e00*/  LDL.64 R10, [R1+0x20] ;  /* 0x00002000010a7983 */ /* 0x000f680000100a00 */
[----:B------:R-:W5:Y:S04]  /*1e10*/  LDL.64 R12, [R1+0x28] ;  /* 0x00002800010c7983 */ /* 0x000f680000100a00 */
[----:B------:R-:W5:Y:S04]  /*1e20*/  LDL.64 R14, [R1+0x30] ;  /* 0x00003000010e7983 */ /* 0x000f680000100a00 */
[----:B------:R-:W5:Y:S04]  /*1e30*/  LDL.64 R16, [R1+0x38] ;  /* 0x0000380001107983 */ /* 0x000f680000100a00 */
[----:B------:R-:W5:Y:S04]  /*1e40*/  LDL.64 R18, [R1+0x40] ;  /* 0x0000400001127983 */ /* 0x000f680000100a00 */
[----:B------:R-:W5:Y:S04]  /*1e50*/  LDL.64 R20, [R1+0x48] ;  /* 0x0000480001147983 */ /* 0x000f680000100a00 */
[----:B------:R-:W5:Y:S01]  /*1e60*/  LDL R0, [R1+0x50] ;  /* 0x0000500001007983 */ /* 0x000f620000100800 */
[----:B------:R-:W-:Y:S01]  /*1e70*/  BSSY.RECONVERGENT B2, `(.L_x_93) ;  /* 0x0000022000027945 */ /* 0x000fe20003800200 */
[----:B------:R-:W-:-:S02]  /*1e80*/  IMAD R24, R24, 0x15, RZ ;  /* 0x0000001518187824 */ /* 0x000fc400078e02ff */
[----:B--2---:R-:W-:-:S04]  /*1e90*/  FADD R22, RZ, R2 ;  /* 0x00000002ff167221 */ /* 0x004fc80000000000 */
[----:B------:R-:W-:-:S04]  /*1ea0*/  FADD R23, R22, R3 ;  /* 0x0000000316177221 */ /* 0x000fc80000000000 */
[----:B---3--:R-:W-:-:S04]  /*1eb0*/  FADD R22, R23, R4 ;  /* 0x0000000417167221 */ /* 0x008fc80000000000 */
[----:B------:R-:W-:-:S04]  /*1ec0*/  FADD R23, R22, R5 ;  /* 0x0000000516177221 */ /* 0x000fc80000000000 */
[----:B----4-:R-:W-:-:S04]  /*1ed0*/  FADD R22, R23, R6 ;  /* 0x0000000617167221 */ /* 0x010fc80000000000 */
[----:B------:R-:W-:-:S04]  /*1ee0*/  FADD R23, R22, R7 ;  /* 0x0000000716177221 */ /* 0x000fc80000000000 */
[----:B-----5:R-:W-:-:S04]  /*1ef0*/  FADD R22, R23, R8 ;  /* 0x0000000817167221 */ /* 0x020fc80000000000 */
[----:B------:R-:W-:-:S04]  /*1f00*/  FADD R23, R22, R9 ;  /* 0x0000000916177221 */ /* 0x000fc80000000000 */
        /* <DEDUP_REMOVED lines=13> */
[----:B------:R-:W0:Y:S08]  /*1fe0*/  MUFU.RCP R22, R23 ;  /* 0x0000001700167308 */ /* 0x000e300000001000 */
[----:B------:R-:W1:Y:S01]  /*1ff0*/  FCHK P0, R2, R23 ;  /* 0x0000001702007302 */ /* 0x000e620000000000 */
[----:B0-----:R-:W-:-:S04]  /*2000*/  FFMA R25, -R23, R22, 1 ;  /* 0x3f80000017197423 */ /* 0x001fc80000000116 */
[----:B------:R-:W-:-:S04]  /*2010*/  FFMA R25, R22, R25, R22 ;  /* 0x0000001916197223 */ /* 0x000fc80000000016 */
[----:B------:R-:W-:-:S04]  /*2020*/  FFMA R22, R2, R25, RZ ;  /* 0x0000001902167223 */ /* 0x000fc800000000ff */
[----:B------:R-:W-:-:S04]  /*2030*/  FFMA R26, -R23, R22, R2 ;  /* 0x00000016171a7223 */ /* 0x000fc80000000102 */
[----:B------:R-:W-:Y:S01]  /*2040*/  FFMA R29, R25, R26, R22 ;  /* 0x0000001a191d7223 */ /* 0x000fe20000000016 */
[----:B-1----:R-:W-:Y:S06]  /*2050*/  @!P0 BRA `(.L_x_94) ;  /* 0x00000000000c8947 */ /* 0x002fec0003800000 */
[----:B------:R-:W-:-:S07]  /*2060*/  MOV R22, 0x2080 ;  /* 0x0000208000167802 */ /* 0x000fce0000000f00 */
[----:B------:R-:W-:Y:S05]  /*2070*/  CALL.REL.NOINC `($__internal_4_$__cuda_sm3x_div_rn_noftz_f32_slowpath) ;  /* 0x0000001000c87944 */ /* 0x000fea0003c00000 */
[----:B------:R-:W-:-:S07]  /*2080*/  MOV R29, R2 ;  /* 0x00000002001d7202 */ /* 0x000fce0000000f00 */
.L_x_94:
[----:B------:R-:W-:Y:S05]  /*2090*/  BSYNC.RECONVERGENT B2 ;  /* 0x0000000000027941 */ /* 0x000fea0003800200 */
.L_x_93:
[----:B------:R-:W0:Y:S01]  /*20a0*/  LDC.64 R26, c[0x0][0x388] ;  /* 0x0000e200ff1a7b82 */ /* 0x000e220000000a00 */
[----:B------:R-:W1:Y:S01]  /*20b0*/  MUFU.RCP R2, R23 ;  /* 0x0000001700027308 */ /* 0x000e620000001000 */
[----:B------:R-:W-:Y:S07]  /*20c0*/  BSSY.RECONVERGENT B2, `(.L_x_95) ;  /* 0x000000e000027945 */ /* 0x000fee0003800200 */
[----:B------:R-:W2:Y:S01]  /*20d0*/  FCHK P0, R3, R23 ;  /* 0x0000001703007302 */ /* 0x000ea20000000000 */
[----:B0-----:R-:W-:-:S04]  /*20e0*/  IMAD.WIDE R24, R24, 0x4, R26 ;  /* 0x0000000418187825 */ /* 0x001fc800078e021a */
[----:B-1----:R-:W-:Y:S01]  /*20f0*/  FFMA R27, -R23, R2, 1 ;  /* 0x3f800000171b7423 */ /* 0x002fe20000000102 */
[----:B------:R0:W-:Y:S03]  /*2100*/  STG.E desc[UR8][R24.64], R29 ;  /* 0x0000001d18007986 */ /* 0x0001e6000c101908 */
[----:B------:R-:W-:-:S04]  /*2110*/  FFMA R2, R2, R27, R2 ;  /* 0x0000001b02027223 */ /* 0x000fc80000000002 */
[----:B------:R-:W-:-:S04]  /*2120*/  FFMA R22, R2, R3, RZ ;  /* 0x0000000302167223 */ /* 0x000fc800000000ff */
[----:B------:R-:W-:-:S04]  /*2130*/  FFMA R27, -R23, R22, R3 ;  /* 0x00000016171b7223 */ /* 0x000fc80000000103 */
[----:B------:R-:W-:Y:S01]  /*2140*/  FFMA R27, R2, R27, R22 ;  /* 0x0000001b021b7223 */ /* 0x000fe20000000016 */
[----:B0-2---:R-:W-:Y:S06]  /*2150*/  @!P0 BRA `(.L_x_96) ;  /* 0x0000000000108947 */ /* 0x005fec0003800000 */
[----:B------:R-:W-:Y:S02]  /*2160*/  MOV R2, R3 ;  /* 0x0000000300027202 */ /* 0x000fe40000000f00 */
[----:B------:R-:W-:-:S07]  /*2170*/  MOV R22, 0x2190 ;  /* 0x0000219000167802 */ /* 0x000fce0000000f00 */
[----:B------:R-:W-:Y:S05]  /*2180*/  CALL.REL.NOINC `($__internal_4_$__cuda_sm3x_div_rn_noftz_f32_slowpath) ;  /* 0x0000001000847944 */ /* 0x000fea0003c00000 */
[----:B------:R-:W-:-:S07]  /*2190*/  MOV R27, R2 ;  /* 0x00000002001b7202 */ /* 0x000fce0000000f00 */
.L_x_96:
[----:B------:R-:W-:Y:S05]  /*21a0*/  BSYNC.RECONVERGENT B2 ;  /* 0x0000000000027941 */ /* 0x000fea0003800200 */
.L_x_95:
[----:B------:R-:W0:Y:S01]  /*21b0*/  MUFU.RCP R2, R23 ;  /* 0x0000001700027308 */ /* 0x000e220000001000 */
[----:B------:R1:W-:Y:S01]  /*21c0*/  STG.E desc[UR8][R24.64+0x4], R27 ;  /* 0x0000041b18007986 */ /* 0x0003e2000c101908 */
[----:B------:R-:W-:Y:S06]  /*21d0*/  BSSY.RECONVERGENT B2, `(.L_x_97) ;  /* 0x000000c000027945 */ /* 0x000fec0003800200 */
[----:B------:R-:W2:Y:S01]  /*21e0*/  FCHK P0, R4, R23 ;  /* 0x0000001704007302 */ /* 0x000ea20000000000 */
[----:B0-----:R-:W-:-:S04]  /*21f0*/  FFMA R3, -R23, R2, 1 ;  /* 0x3f80000017037423 */ /* 0x001fc80000000102 */
[----:B------:R-:W-:-:S04]  /*2200*/  FFMA R29, R2, R3, R2 ;  /* 0x00000003021d7223 */ /* 0x000fc80000000002 */
[----:B------:R-:W-:-:S04]  /*2210*/  FFMA R2, R4, R29, RZ ;  /* 0x0000001d04027223 */ /* 0x000fc800000000ff */
[----:B------:R-:W-:-:S04]  /*2220*/  FFMA R3, -R23, R2, R4 ;  /* 0x0000000217037223 */ /* 0x000fc80000000104 */
[----:B------:R-:W-:Y:S01]  /*2230*/  FFMA R3, R29, R3, R2 ;  /* 0x000000031d037223 */ /* 0x000fe20000000002 */
[----:B-12---:R-:W-:Y:S06]  /*2240*/  @!P0 BRA `(.L_x_98) ;  /* 0x0000000000108947 */ /* 0x006fec0003800000 */
[----:B------:R-:W-:Y:S02]  /*2250*/  MOV R2, R4 ;  /* 0x0000000400027202 */ /* 0x000fe40000000f00 */
[----:B------:R-:W-:-:S07]  /*2260*/  MOV R22, 0x2280 ;  /* 0x0000228000167802 */ /* 0x000fce0000000f00 */
[----:B------:R-:W-:Y:S05]  /*2270*/  CALL.REL.NOINC `($__internal_4_$__cuda_sm3x_div_rn_noftz_f32_slowpath) ;  /* 0x0000001000487944 */ /* 0x000fea0003c00000 */
[----:B------:R-:W-:-:S07]  /*2280*/  MOV R3, R2 ;  /* 0x0000000200037202 */ /* 0x000fce0000000f00 */
.L_x_98:
[----:B------:R-:W-:Y:S05]  /*2290*/  BSYNC.RECONVERGENT B2 ;  /* 0x0000000000027941 */ /* 0x000fea0003800200 */
.L_x_97:
        /* <DEDUP_REMOVED lines=14> */
.L_x_100:
[----:B------:R-:W-:Y:S05]  /*2380*/  BSYNC.RECONVERGENT B2 ;  /* 0x0000000000027941 */ /* 0x000fea0003800200 */
.L_x_99:
        /* <DEDUP_REMOVED lines=14> */
.L_x_102:
[----:B------:R-:W-:Y:S05]  /*2470*/  BSYNC.RECONVERGENT B2 ;  /* 0x0000000000027941 */ /* 0x000fea0003800200 */
.L_x_101:
        /* <DEDUP_REMOVED lines=14> */
.L_x_104:
[----:B------:R-:W-:Y:S05]  /*2560*/  BSYNC.RECONVERGENT B2 ;  /* 0x0000000000027941 */ /* 0x000fea0003800200 */
.L_x_103:
        /* <DEDUP_REMOVED lines=14> */
.L_x_106:
[----:B------:R-:W-:Y:S05]  /*2650*/  BSYNC.RECONVERGENT B2 ;  /* 0x0000000000027941 */ /* 0x000fea0003800200 */
.L_x_105:
        /* <DEDUP_REMOVED lines=14> */
.L_x_108:
[----:B------:R-:W-:Y:S05]  /*2740*/  BSYNC.RECONVERGENT B2 ;  /* 0x0000000000027941 */ /* 0x000fea0003800200 */
.L_x_107:
        /* <DEDUP_REMOVED lines=14> */
.L_x_110:
[----:B------:R-:W-:Y:S05]  /*2830*/  BSYNC.RECONVERGENT B2 ;  /* 0x0000000000027941 */ /* 0x000fea0003800200 */
.L_x_109:
        /* <DEDUP_REMOVED lines=14> */
.L_x_112:
[----:B------:R-:W-:Y:S05]  /*2920*/  BSYNC.RECONVERGENT B2 ;  /* 0x0000000000027941 */ /* 0x000fea0003800200 */
.L_x_111:
        /* <DEDUP_REMOVED lines=14> */
.L_x_114:
[----:B------:R-:W-:Y:S05]  /*2a10*/  BSYNC.RECONVERGENT B2 ;  /* 0x0000000000027941 */ /* 0x000fea0003800200 */
.L_x_113:
        /* <DEDUP_REMOVED lines=14> */
.L_x_116:
[----:B------:R-:W-:Y:S05]  /*2b00*/  BSYNC.RECONVERGENT B2 ;  /* 0x0000000000027941 */ /* 0x000fea0003800200 */
.L_x_115:
        /* <DEDUP_REMOVED lines=14> */
.L_x_118:
[----:B------:R-:W-:Y:S05]  /*2bf0*/  BSYNC.RECONVERGENT B2 ;  /* 0x0000000000027941 */ /* 0x000fea0003800200 */
.L_x_117:
        /* <DEDUP_REMOVED lines=14> */
.L_x_120:
[----:B------:R-:W-:Y:S05]  /*2ce0*/  BSYNC.RECONVERGENT B2 ;  /* 0x0000000000027941 */ /* 0x000fea0003800200 */
.L_x_119:
        /* <DEDUP_REMOVED lines=14> */
.L_x_122:
[----:B------:R-:W-:Y:S05]  /*2dd0*/  BSYNC.RECONVERGENT B2 ;  /* 0x0000000000027941 */ /* 0x000fea0003800200 */
.L_x_121:
        /* <DEDUP_REMOVED lines=14> */
.L_x_124:
[----:B------:R-:W-:Y:S05]  /*2ec0*/  BSYNC.RECONVERGENT B2 ;  /* 0x0000000000027941 */ /* 0x000fea0003800200 */
.L_x_123:
        /* <DEDUP_REMOVED lines=14> */
.L_x_126:
[----:B------:R-:W-:Y:S05]  /*2fb0*/  BSYNC.RECONVERGENT B2 ;  /* 0x0000000000027941 */ /* 0x000fea0003800200 */
.L_x_125:
        /* <DEDUP_REMOVED lines=14> */
.L_x_128:
[----:B------:R-:W-:Y:S05]  /*30a0*/  BSYNC.RECONVERGENT B2 ;  /* 0x0000000000027941 */ /* 0x000fea0003800200 */
.L_x_127:
        /* <DEDUP_REMOVED lines=14> */
.L_x_130:
[----:B------:R-:W-:Y:S05]  /*3190*/  BSYNC.RECONVERGENT B2 ;  /* 0x0000000000027941 */ /* 0x000fea0003800200 */
.L_x_129:
        /* <DEDUP_REMOVED lines=14> */
.L_x_132:
[----:B------:R-:W-:Y:S05]  /*3280*/  BSYNC.RECONVERGENT B2 ;  /* 0x0000000000027941 */ /* 0x000fea0003800200 */
.L_x_131:
        /* <DEDUP_REMOVED lines=14> */
.L_x_134:
[----:B------:R-:W-:Y:S05]  /*3370*/  BSYNC.RECONVERGENT B2 ;  /* 0x0000000000027941 */ /* 0x000fea0003800200 */
.L_x_133:
[----:B------:R-:W-:Y:S01]  /*3380*/  STG.E desc[UR8][R24.64+0x50], R3 ;  /* 0x0000500318007986 */ /* 0x000fe2000c101908 */
[----:B------:R-:W-:Y:S05]  /*3390*/  EXIT ;  /* 0x000000000000794d */ /* 0x000fea0003800000 */
        .weak           $__internal_4_$__cuda_sm3x_div_rn_noftz_f32_slowpath
        .type           $__internal_4_$__cuda_sm3x_div_rn_noftz_f32_slowpath,@function
        .size           $__internal_4_$__cuda_sm3x_div_rn_noftz_f32_slowpath,(.L_x_151 - $__internal_4_$__cuda_sm3x_div_rn_noftz_f32_slowpath)
$__internal_4_$__cuda_sm3x_div_rn_noftz_f32_slowpath:
[----:B------:R-:W-:Y:S01]  /*33a0*/  SHF.R.U32.HI R26, RZ, 0x17, R23 ;  /* 0x00000017ff1a7819 */ /* 0x000fe20000011617 */
[----:B------:R-:W-:Y:S01]  /*33b0*/  BSSY.RECONVERGENT B0, `(.L_x_135) ;  /* 0x0000063000007945 */ /* 0x000fe20003800200 */
[----:B------:R-:W-:Y:S02]  /*33c0*/  SHF.R.U32.HI R29, RZ, 0x17, R2 ;  /* 0x00000017ff1d7819 */ /* 0x000fe40000011602 */
[----:B------:R-:W-:Y:S02]  /*33d0*/  LOP3.LUT R26, R26, 0xff, RZ, 0xc0, !PT ;  /* 0x000000ff1a1a7812 */ /* 0x000fe400078ec0ff */
[----:B------:R-:W-:Y:S02]  /*33e0*/  LOP3.LUT R29, R29, 0xff, RZ, 0xc0, !PT ;  /* 0x000000ff1d1d7812 */ /* 0x000fe400078ec0ff */
[----:B------:R-:W-:Y:S02]  /*33f0*/  IADD3 R30, PT, PT, R26, -0x1, RZ ;  /* 0xffffffff1a1e7810 */ /* 0x000fe40007ffe0ff */
[----:B------:R-:W-:-:S02]  /*3400*/  IADD3 R28, PT, PT, R29, -0x1, RZ ;  /* 0xffffffff1d1c7810 */ /* 0x000fc40007ffe0ff */
[----:B------:R-:W-:Y:S02]  /*3410*/  ISETP.GT.U32.AND P0, PT, R30, 0xfd, PT ;  /* 0x000000fd1e00780c */ /* 0x000fe40003f04070 */
[----:B------:R-:W-:Y:S02]  /*3420*/  MOV R31, R23 ;  /* 0x00000017001f7202 */ /* 0x000fe40000000f00 */
[----:B------:R-:W-:-:S13]  /*3430*/  ISETP.GT.U32.OR P0, PT, R28, 0xfd, P0 ;  /* 0x000000fd1c00780c */ /* 0x000fda0000704470 */
[----:B------:R-:W-:Y:S01]  /*3440*/  @!P0 MOV R27, RZ ;  /* 0x000000ff001b8202 */ /* 0x000fe20000000f00 */
        /* <DEDUP_REMOVED lines=19> */
[----:B------:R-:W-:Y:S01]  /*3580*/  @P0 MOV R27, RZ ;  /* 0x000000ff001b0202 */ /* 0x000fe20000000f00 */
[----:B------:R-:W-:Y:S01]  /*3590*/  @!P0 FFMA R2, R2, 1.84467440737095516160e+19, RZ ;  /* 0x5f80000002028823 */ /* 0x000fe200000000ff */
[----:B------:R-:W-:Y:S01]  /*35a0*/  @!P0 MOV R27, 0xffffffc0 ;  /* 0xffffffc0001b8802 */ /* 0x000fe20000000f00 */
[----:B------:R-:W-:-:S03]  /*35b0*/  @!P1 FFMA R31, R23, 1.84467440737095516160e+19, RZ ;  /* 0x5f800000171f9823 */ /* 0x000fc600000000ff */
[----:B------:R-:W-:-:S07]  /*35c0*/  @!P1 IADD3 R27, PT, PT, R27, 0x40, RZ ;  /* 0x000000401b1b9810 */ /* 0x000fce0007ffe0ff */
.L_x_136:
[----:B------:R-:W-:Y:S01]  /*35d0*/  LEA R28, R26, 0xc0800000, 0x17 ;  /* 0xc08000001a1c7811 */ /* 0x000fe200078eb8ff */
[----:B------:R-:W-:Y:S01]  /*35e0*/  BSSY.RECONVERGENT B1, `(.L_x_141) ;  /* 0x0000036000017945 */ /* 0x000fe20003800200 */
[----:B------:R-:W-:Y:S02]  /*35f0*/  IADD3 R29, PT, PT, R29, -0x7f, RZ ;  /* 0xffffff811d1d7810 */ /* 0x000fe40007ffe0ff */
[----:B------:R-:W-:-:S03]  /*3600*/  IADD3 R30, PT, PT, -R28, R31, RZ ;  /* 0x0000001f1c1e7210 */ /* 0x000fc60007ffe1ff */
[C---:B------:R-:W-:Y:S01]  /*3610*/  IMAD R2, R29.reuse, -0x800000, R2 ;  /* 0xff8000001d027824 */ /* 0x040fe200078e0202 */
[----:B------:R0:W1:Y:S01]  /*3620*/  MUFU.RCP R28, R30 ;  /* 0x0000001e001c7308 */ /* 0x0000620000001000 */
[----:B------:R-:W-:Y:S01]  /*3630*/  FADD.FTZ R31, -R30, -RZ ;  /* 0x800000ff1e1f7221 */ /* 0x000fe20000010100 */
[----:B0-----:R-:W-:-:S04]  /*3640*/  IADD3 R30, PT, PT, R29, 0x7f, -R26 ;  /* 0x0000007f1d1e7810 */ /* 0x001fc80007ffe81a */
[----:B------:R-:W-:Y:S01]  /*3650*/  IADD3 R27, PT, PT, R30, R27, RZ ;  /* 0x0000001b1e1b7210 */ /* 0x000fe20007ffe0ff */
        /* <DEDUP_REMOVED lines=20> */
[-CC-:B------:R-:W-:Y:S01]  /*37a0*/  FFMA.RZ R27, R33, R31.reuse, R28.reuse ;  /* 0x0000001f211b7223 */ /* 0x180fe2000000c01c */
[C---:B------:R-:W-:Y:S02]  /*37b0*/  IADD3 R30, PT, PT, R26.reuse, 0x20, RZ ;  /* 0x000000201a1e7810 */ /* 0x040fe40007ffe0ff */
[C---:B------:R-:W-:Y:S02]  /*37c0*/  ISETP.NE.AND P2, PT, R26.reuse, RZ, PT ;  /* 0x000000ff1a00720c */ /* 0x040fe40003f45270 */
[----:B------:R-:W-:Y:S01]  /*37d0*/  LOP3.LUT R29, R27, 0x7fffff, RZ, 0xc0, !PT ;  /* 0x007fffff1b1d7812 */ /* 0x000fe200078ec0ff */
[CCC-:B------:R-:W-:Y:S01]  /*37e0*/  FFMA.RP R27, R33.reuse, R31.reuse, R28.reuse ;  /* 0x0000001f211b7223 */ /* 0x1c0fe2000000801c */
[----:B------:R-:W-:Y:S01]  /*37f0*/  FFMA.RM R28, R33, R31, R28 ;  /* 0x0000001f211c7223 */ /* 0x000fe2000000401c */
[----:B------:R-:W-:Y:S02]  /*3800*/  ISETP.NE.AND P1, PT, R26, RZ, PT ;  /* 0x000000ff1a00720c */ /* 0x000fe40003f25270 */
        /* <DEDUP_REMOVED lines=15> */
.L_x_143:
[----:B------:R-:W-:-:S04]  /*3900*/  LOP3.LUT R2, R2, 0x80000000, RZ, 0xc0, !PT ;  /* 0x8000000002027812 */ /* 0x000fc800078ec0ff */
[----:B------:R-:W-:Y:S01]  /*3910*/  LOP3.LUT R2, R2, 0x7f800000, RZ, 0xfc, !PT ;  /* 0x7f80000002027812 */ /* 0x000fe200078efcff */
[----:B------:R-:W-:Y:S06]  /*3920*/  BRA `(.L_x_144) ;  /* 0x0000000000047947 */ /* 0x000fec0003800000 */
.L_x_142:
[----:B------:R-:W-:-:S07]  /*3930*/  LEA R2, R27, R2, 0x17 ;  /* 0x000000021b027211 */ /* 0x000fce00078eb8ff */
.L_x_144:
[----:B------:R-:W-:Y:S05]  /*3940*/  BSYNC.RECONVERGENT B1 ;  /* 0x0000000000017941 */ /* 0x000fea0003800200 */
.L_x_141:
[----:B------:R-:W-:Y:S05]  /*3950*/  BRA `(.L_x_145) ;  /* 0x0000000000207947 */ /* 0x000fea0003800000 */
.L_x_140:
[----:B------:R-:W-:-:S04]  /*3960*/  LOP3.LUT R2, R31, 0x80000000, R2, 0x48, !PT ;  /* 0x800000001f027812 */ /* 0x000fc800078e4802 */
[----:B------:R-:W-:Y:S01]  /*3970*/  LOP3.LUT R2, R2, 0x7f800000, RZ, 0xfc, !PT ;  /* 0x7f80000002027812 */ /* 0x000fe200078efcff */
[----:B------:R-:W-:Y:S06]  /*3980*/  BRA `(.L_x_145) ;  /* 0x0000000000147947 */ /* 0x000fec0003800000 */
.L_x_139:
[----:B------:R-:W-:Y:S01]  /*3990*/  LOP3.LUT R2, R31, 0x80000000, R2, 0x48, !PT ;  /* 0x800000001f027812 */ /* 0x000fe200078e4802 */
[----:B------:R-:W-:Y:S06]  /*39a0*/  BRA `(.L_x_145) ;  /* 0x00000000000c7947 */ /* 0x000fec0003800000 */
.L_x_138:
[----:B------:R-:W0:Y:S01]  /*39b0*/  MUFU.RSQ R2, -QNAN ;  /* 0xffc0000000027908 */ /* 0x000e220000001400 */
[----:B------:R-:W-:Y:S05]  /*39c0*/  BRA `(.L_x_145) ;  /* 0x0000000000047947 */ /* 0x000fea0003800000 */
.L_x_137:
[----:B------:R-:W-:-:S07]  /*39d0*/  FADD.FTZ R2, R2, R23 ;  /* 0x0000001702027221 */ /* 0x000fce0000010000 */
.L_x_145:
[----:B------:R-:W-:Y:S05]  /*39e0*/  BSYNC.RECONVERGENT B0 ;  /* 0x0000000000007941 */ /* 0x000fea0003800200 */
.L_x_135:
[----:B------:R-:W-:Y:S01]  /*39f0*/  HFMA2 R27, -RZ, RZ, 0, 0 ;  /* 0x00000000ff1b7431 */ /* 0x000fe200000001ff */
[----:B------:R-:W-:-:S04]  /*3a00*/  MOV R26, R22 ;  /* 0x00000016001a7202 */ /* 0x000fc80000000f00 */
[----:B0-----:R-:W-:Y:S05]  /*3a10*/  RET.REL.NODEC R26 `(count_aa_frequencies) ;  /* 0xffffffc41a787950 */ /* 0x001fea0003c3ffff */
.L_x_146:
        /* <DEDUP_REMOVED lines=14> */
.L_x_151:


//--------------------- .nv.shared.reserved.0     --------------------------
	.section	.nv.shared.reserved.0,"aw",@nobits
	.weak		__nv_reservedSMEM_offset_0_alias
	.size		__nv_reservedSMEM_offset_0_alias, 0, 64
	.other		__nv_reservedSMEM_offset_0_alias,@"STO_CUDA_RESERVED_SHARED STV_DEFAULT"
__nv_reservedSMEM_offset_0_alias:
	.zero		0
	.zero		64


//--------------------- .nv.shared.calculate_pocket_confidence --------------------------
	.section	.nv.shared.calculate_pocket_confidence,"aw",@nobits
	.sectionflags	@""
	.align	4
.nv.shared.calculate_pocket_confidence:
	.zero		5136


//--------------------- .nv.constant0.cluster_gap_residues --------------------------
	.section	.nv.constant0.cluster_gap_residues,"a",@progbits
	.sectionflags	@""
	.align	4
.nv.constant0.cluster_gap_residues:
	.zero		924


//--------------------- .nv.constant0.build_gap_distance_matrix --------------------------
	.section	.nv.constant0.build_gap_distance_matrix,"a",@progbits
	.sectionflags	@""
	.align	4
.nv.constant0.build_gap_distance_matrix:
	.zero		928


//--------------------- .nv.constant0.calculate_pocket_confidence --------------------------
	.section	.nv.constant0.calculate_pocket_confidence,"a",@progbits
	.sectionflags	@""
	.align	4
.nv.constant0.calculate_pocket_confidence:
	.zero		964


//--------------------- .nv.constant0.fuse_detection_signals --------------------------
	.section	.nv.constant0.fuse_detection_signals,"a",@progbits
	.sectionflags	@""
	.align	4
.nv.constant0.fuse_detection_signals:
	.zero		964


//--------------------- .nv.constant0.calculate_gap_priority --------------------------
	.section	.nv.constant0.calculate_gap_priority,"a",@progbits
	.sectionflags	@""
	.align	4
.nv.constant0.calculate_gap_priority:
	.zero		944


//--------------------- .nv.constant0.detect_centrality_gaps --------------------------
	.section	.nv.constant0.detect_centrality_gaps,"a",@progbits
	.sectionflags	@""
	.align	4
.nv.constant0.detect_centrality_gaps:
	.zero		936


//--------------------- .nv.constant0.detect_conserved_gaps --------------------------
	.section	.nv.constant0.detect_conserved_gaps,"a",@progbits
	.sectionflags	@""
	.align	4
.nv.constant0.detect_conserved_gaps:
	.zero		936


//--------------------- .nv.constant0.map_conservation_to_structure --------------------------
	.section	.nv.constant0.map_conservation_to_structure,"a",@progbits
	.sectionflags	@""
	.align	4
.nv.constant0.map_conservation_to_structure:
	.zero		928


//--------------------- .nv.constant0.calculate_conservation --------------------------
	.section	.nv.constant0.calculate_conservation,"a",@progbits
	.sectionflags	@""
	.align	4
.nv.constant0.calculate_conservation:
	.zero		932


//--------------------- .nv.constant0.count_aa_frequencies --------------------------
	.section	.nv.constant0.count_aa_frequencies,"a",@progbits
	.sectionflags	@""
	.align	4
.nv.constant0.count_aa_frequencies:
	.zero		920


//--------------------- SYMBOLS --------------------------

	.type		.nv.reservedSmem.offset0,@object
	.size		.nv.reservedSmem.offset0,0x4
	.type		.nv.reservedSmem.cap,@object
	.size		.nv.reservedSmem.cap,0x4
